// auto-generated by cutlass_sweep.gemm — config: {"arch": "sm_90", "cluster_m": 1, "cluster_n": 1, "dtype": "bf16", "dtype_b": "bf16", "layout": "nt", "stages": 0, "tile_k": 64, "tile_m": 128, "tile_n": 80}
#include "cutlass/cutlass.h"
#include "cutlass/gemm/collective/collective_builder.hpp"
#include "cutlass/gemm/device/gemm_universal_adapter.h"
#include "cutlass/gemm/kernel/gemm_universal.hpp"
#include "cutlass/epilogue/collective/collective_builder.hpp"

using ElemA = cutlass::bfloat16_t;
using ElemB = cutlass::bfloat16_t;
using ElemCD = cutlass::bfloat16_t;
using Acc  = float;
using TileShape    = cute::Shape<cute::_128, cute::_80, cute::_64>;
using ClusterShape = cute::Shape<cute::_1, cute::_1, cute::_1>;

using CollectiveEpilogue = typename cutlass::epilogue::collective::CollectiveBuilder<
    cutlass::arch::Sm90, cutlass::arch::OpClassTensorOp,
    TileShape, ClusterShape,
    cutlass::epilogue::collective::EpilogueTileAuto,
    Acc, Acc,
    ElemCD, cutlass::layout::RowMajor, 128 / cutlass::sizeof_bits<ElemCD>::value,
    ElemCD, cutlass::layout::RowMajor, 128 / cutlass::sizeof_bits<ElemCD>::value,
    cutlass::epilogue::collective::EpilogueScheduleAuto
  >::CollectiveOp;

using CollectiveMainloop = typename cutlass::gemm::collective::CollectiveBuilder<
    cutlass::arch::Sm90, cutlass::arch::OpClassTensorOp,
    ElemA, cutlass::layout::RowMajor, 128 / cutlass::sizeof_bits<ElemA>::value,
    ElemB, cutlass::layout::ColumnMajor, 128 / cutlass::sizeof_bits<ElemB>::value,
    Acc,
    TileShape, ClusterShape,
    cutlass::gemm::collective::StageCountAutoCarveout<static_cast<int>(sizeof(typename CollectiveEpilogue::SharedStorage))>,
    cutlass::gemm::collective::KernelScheduleAuto
  >::CollectiveOp;

using GemmKernel = cutlass::gemm::kernel::GemmUniversal<
    cute::Shape<int,int,int,int>,
    CollectiveMainloop,
    CollectiveEpilogue
>;
using Gemm = cutlass::gemm::device::GemmUniversalAdapter<GemmKernel>;

// Force the device kernel symbol into the cubin without needing a host main.
auto* _anchor = &cutlass::device_kernel<GemmKernel>;


// ===== COMPILED SASS (sm_90a) =====

	.target	sm_90a

	.elftype	@"ET_EXEC"


//--------------------- .note.nv.tkinfo           --------------------------
	.section	.note.nv.tkinfo,"",@"SHT_NOTE"
	.sectionflags	@"SHF_NOTE_NV_TKINFO"
	.tkinfo
        /*0018*/ 	.word	0x00000002
        /*0030*/ 	.string	""
        /*0030*/ 	.string	"ptxas"
        /*0030*/ 	.string	"Cuda compilation tools, release 13.0, V13.0.88"
        /*0030*/ 	.string	"Build cuda_13.0.r13.0/compiler.36424714_0"
        /*0030*/ 	.string	"-arch sm_90a -m 64 "



//--------------------- .note.nv.cuinfo           --------------------------
	.section	.note.nv.cuinfo,"",@"SHT_NOTE"
	.sectionflags	@"SHF_NOTE_NV_CUINFO"
        /*0018*/ 	.short	0x0002
        /*001a*/ 	.short	0x005a
        /*001c*/ 	.short	0x0082
	.zero		2


//--------------------- .nv.info                  --------------------------
	.section	.nv.info,"",@"SHT_CUDA_INFO"
	.align	4


	//----- nvinfo : EIATTR_REGCOUNT
	.align		4
        /*0000*/ 	.byte	0x04, 0x2f
        /*0002*/ 	.short	(.L_15 - .L_14)
	.align		4
.L_14:
        /*0004*/ 	.word	index@(_ZN7cutlass13device_kernelINS_4gemm6kernel13GemmUniversalIN4cute5tupleIJiiiiEEENS1_10collective13CollectiveMmaINS1_34MainloopSm90TmaGmmaWarpSpecializedILi8ENS5_IJNS4_1CILi1EEESB_SB_EEENS1_35KernelTmaWarpSpecializedCooperativeEEENS5_IJNSA_ILi128EEENSA_ILi80EEENSA_ILi64EEEEEENS_10bfloat16_tENS5_IJlSB_lEEESJ_SK_NS4_8TiledMMAINS4_8MMA_AtomIJNS4_4SM904GMMA27MMA_64x16x16_F32BF16BF16_SSILNSO_5MajorE0ELSQ_0ELNSO_7ScaleInE1ELSR_1EEEEEENS4_6LayoutINS5_IJNSA_ILi2EEESB_SB_EEENS5_IJSB_NSA_ILi0EEESX_EEEEENS5_IJNS4_10UnderscoreES10_S10_EEEEENS4_13SM90_TMA_LOADENS4_14ComposedLayoutINS4_7SwizzleILi3ELi4ELi3EEENS4_18smem_ptr_flag_bitsILi16EEENSU_INS5_IJNSA_ILi8EEESH_EEENS5_IJSH_SB_EEEEEEEvNS4_8identityES13_S1D_vS1E_EENS_8epilogue10collective6detail29Sm90TmaWarpSpecializedAdapterINS1H_15DefaultEpilogueISJ_SK_SK_NS1G_6thread17LinearCombinationISJ_Li1EffLNS1L_9ScaleType4KindE0ELNS_15FloatRoundStyleE2ESJ_EENS1_15EpilogueDefaultEEEEEvvEEEEvNT_6ParamsE)
        /*0008*/ 	.word	0x000000a8


	//----- nvinfo : EIATTR_FRAME_SIZE
	.align		4
.L_15:
        /*000c*/ 	.byte	0x04, 0x11
        /*000e*/ 	.short	(.L_17 - .L_16)
	.align		4
.L_16:
        /*0010*/ 	.word	index@(_ZN7cutlass13device_kernelINS_4gemm6kernel13GemmUniversalIN4cute5tupleIJiiiiEEENS1_10collective13CollectiveMmaINS1_34MainloopSm90TmaGmmaWarpSpecializedILi8ENS5_IJNS4_1CILi1EEESB_SB_EEENS1_35KernelTmaWarpSpecializedCooperativeEEENS5_IJNSA_ILi128EEENSA_ILi80EEENSA_ILi64EEEEEENS_10bfloat16_tENS5_IJlSB_lEEESJ_SK_NS4_8TiledMMAINS4_8MMA_AtomIJNS4_4SM904GMMA27MMA_64x16x16_F32BF16BF16_SSILNSO_5MajorE0ELSQ_0ELNSO_7ScaleInE1ELSR_1EEEEEENS4_6LayoutINS5_IJNSA_ILi2EEESB_SB_EEENS5_IJSB_NSA_ILi0EEESX_EEEEENS5_IJNS4_10UnderscoreES10_S10_EEEEENS4_13SM90_TMA_LOADENS4_14ComposedLayoutINS4_7SwizzleILi3ELi4ELi3EEENS4_18smem_ptr_flag_bitsILi16EEENSU_INS5_IJNSA_ILi8EEESH_EEENS5_IJSH_SB_EEEEEEEvNS4_8identityES13_S1D_vS1E_EENS_8epilogue10collective6detail29Sm90TmaWarpSpecializedAdapterINS1H_15DefaultEpilogueISJ_SK_SK_NS1G_6thread17LinearCombinationISJ_Li1EffLNS1L_9ScaleType4KindE0ELNS_15FloatRoundStyleE2ESJ_EENS1_15EpilogueDefaultEEEEEvvEEEEvNT_6ParamsE)
        /*0014*/ 	.word	0x00000000


	//----- nvinfo : EIATTR_MIN_STACK_SIZE
	.align		4
.L_17:
        /*0018*/ 	.byte	0x04, 0x12
        /*001a*/ 	.short	(.L_19 - .L_18)
	.align		4
.L_18:
        /*001c*/ 	.word	index@(_ZN7cutlass13device_kernelINS_4gemm6kernel13GemmUniversalIN4cute5tupleIJiiiiEEENS1_10collective13CollectiveMmaINS1_34MainloopSm90TmaGmmaWarpSpecializedILi8ENS5_IJNS4_1CILi1EEESB_SB_EEENS1_35KernelTmaWarpSpecializedCooperativeEEENS5_IJNSA_ILi128EEENSA_ILi80EEENSA_ILi64EEEEEENS_10bfloat16_tENS5_IJlSB_lEEESJ_SK_NS4_8TiledMMAINS4_8MMA_AtomIJNS4_4SM904GMMA27MMA_64x16x16_F32BF16BF16_SSILNSO_5MajorE0ELSQ_0ELNSO_7ScaleInE1ELSR_1EEEEEENS4_6LayoutINS5_IJNSA_ILi2EEESB_SB_EEENS5_IJSB_NSA_ILi0EEESX_EEEEENS5_IJNS4_10UnderscoreES10_S10_EEEEENS4_13SM90_TMA_LOADENS4_14ComposedLayoutINS4_7SwizzleILi3ELi4ELi3EEENS4_18smem_ptr_flag_bitsILi16EEENSU_INS5_IJNSA_ILi8EEESH_EEENS5_IJSH_SB_EEEEEEEvNS4_8identityES13_S1D_vS1E_EENS_8epilogue10collective6detail29Sm90TmaWarpSpecializedAdapterINS1H_15DefaultEpilogueISJ_SK_SK_NS1G_6thread17LinearCombinationISJ_Li1EffLNS1L_9ScaleType4KindE0ELNS_15FloatRoundStyleE2ESJ_EENS1_15EpilogueDefaultEEEEEvvEEEEvNT_6ParamsE)
        /*0020*/ 	.word	0x00000000
.L_19:


//--------------------- .nv.compat                --------------------------
	.section	.nv.compat,"",@"SHT_CUDA_COMPAT_INFO"
	.align	4
        /*0000*/ 	.byte	0x02, 0x09, 0x01, 0x00, 0x02, 0x02, 0x04, 0x00, 0x02, 0x05, 0x05, 0x00, 0x03, 0x07, 0x01, 0x01
        /*0010*/ 	.byte	0x02, 0x03, 0x01, 0x00, 0x02, 0x06, 0x01, 0x00, 0x04, 0x0b, 0x08, 0x00, 0x00, 0x00, 0x00, 0x00
        /*0020*/ 	.byte	0x00, 0x00, 0x00, 0x00


//--------------------- .nv.info._ZN7cutlass13device_kernelINS_4gemm6kernel13GemmUniversalIN4cute5tupleIJiiiiEEENS1_10collective13CollectiveMmaINS1_34MainloopSm90TmaGmmaWarpSpecializedILi8ENS5_IJNS4_1CILi1EEESB_SB_EEENS1_35KernelTmaWarpSpecializedCooperativeEEENS5_IJNSA_ILi128EEENSA_ILi80EEENSA_ILi64EEEEEENS_10bfloat16_tENS5_IJlSB_lEEESJ_SK_NS4_8TiledMMAINS4_8MMA_AtomIJNS4_4SM904GMMA27MMA_64x16x16_F32BF16BF16_SSILNSO_5MajorE0ELSQ_0ELNSO_7ScaleInE1ELSR_1EEEEEENS4_6LayoutINS5_IJNSA_ILi2EEESB_SB_EEENS5_IJSB_NSA_ILi0EEESX_EEEEENS5_IJNS4_10UnderscoreES10_S10_EEEEENS4_13SM90_TMA_LOADENS4_14ComposedLayoutINS4_7SwizzleILi3ELi4ELi3EEENS4_18smem_ptr_flag_bitsILi16EEENSU_INS5_IJNSA_ILi8EEESH_EEENS5_IJSH_SB_EEEEEEEvNS4_8identityES13_S1D_vS1E_EENS_8epilogue10collective6detail29Sm90TmaWarpSpecializedAdapterINS1H_15DefaultEpilogueISJ_SK_SK_NS1G_6thread17LinearCombinationISJ_Li1EffLNS1L_9ScaleType4KindE0ELNS_15FloatRoundStyleE2ESJ_EENS1_15EpilogueDefaultEEEEEvvEEEEvNT_6ParamsE --------------------------
	.section	.nv.info._ZN7cutlass13device_kernelINS_4gemm6kernel13GemmUniversalIN4cute5tupleIJiiiiEEENS1_10collective13CollectiveMmaINS1_34MainloopSm90TmaGmmaWarpSpecializedILi8ENS5_IJNS4_1CILi1EEESB_SB_EEENS1_35KernelTmaWarpSpecializedCooperativeEEENS5_IJNSA_ILi128EEENSA_ILi80EEENSA_ILi64EEEEEENS_10bfloat16_tENS5_IJlSB_lEEESJ_SK_NS4_8TiledMMAINS4_8MMA_AtomIJNS4_4SM904GMMA27MMA_64x16x16_F32BF16BF16_SSILNSO_5MajorE0ELSQ_0ELNSO_7ScaleInE1ELSR_1EEEEEENS4_6LayoutINS5_IJNSA_ILi2EEESB_SB_EEENS5_IJSB_NSA_ILi0EEESX_EEEEENS5_IJNS4_10UnderscoreES10_S10_EEEEENS4_13SM90_TMA_LOADENS4_14ComposedLayoutINS4_7SwizzleILi3ELi4ELi3EEENS4_18smem_ptr_flag_bitsILi16EEENSU_INS5_IJNSA_ILi8EEESH_EEENS5_IJSH_SB_EEEEEEEvNS4_8identityES13_S1D_vS1E_EENS_8epilogue10collective6detail29Sm90TmaWarpSpecializedAdapterINS1H_15DefaultEpilogueISJ_SK_SK_NS1G_6thread17LinearCombinationISJ_Li1EffLNS1L_9ScaleType4KindE0ELNS_15FloatRoundStyleE2ESJ_EENS1_15EpilogueDefaultEEEEEvvEEEEvNT_6ParamsE,"",@"SHT_CUDA_INFO"
	.sectionflags	@""
	.align	4


	//----- nvinfo : EIATTR_CUDA_API_VERSION
	.align		4
        /*0000*/ 	.byte	0x04, 0x37
        /*0002*/ 	.short	(.L_21 - .L_20)
.L_20:
        /*0004*/ 	.word	0x00000082


	//----- nvinfo : EIATTR_KPARAM_INFO
	.align		4
.L_21:
        /*0008*/ 	.byte	0x04, 0x17
        /*000a*/ 	.short	(.L_23 - .L_22)
.L_22:
        /*000c*/ 	.word	0x00000000
        /*0010*/ 	.short	0x0000
        /*0012*/ 	.short	0x0070
        /*0014*/ 	.byte	0x00, 0xf0, 0x01, 0x10


	//----- nvinfo : EIATTR_SPARSE_MMA_MASK
	.align		4
.L_23:
        /*0018*/ 	.byte	0x03, 0x50
        /*001a*/ 	.short	0x0000


	//----- nvinfo : EIATTR_MAXREG_COUNT
	.align		4
        /*001c*/ 	.byte	0x03, 0x1b
        /*001e*/ 	.short	0x00a8


	//----- nvinfo : EIATTR_NUM_BARRIERS
	.align		4
        /*0020*/ 	.byte	0x02, 0x4c
        /*0022*/ 	.byte	0x01
	.zero		1


	//----- nvinfo : EIATTR_EXTERNS
	.align		4
        /*0024*/ 	.byte	0x04, 0x0f
        /*0026*/ 	.short	(.L_25 - .L_24)


	//   ....[0]....
	.align		4
.L_24:
        /*0028*/ 	.word	index@(__assertfail)


	//----- nvinfo : EIATTR_MERCURY_ISA_VERSION
	.align		4
.L_25:
        /*002c*/ 	.byte	0x03, 0x5f
        /*002e*/ 	.short	0x0101


	//----- nvinfo : EIATTR_INT_WARP_WIDE_INSTR_OFFSETS
	.align		4
        /*0030*/ 	.byte	0x04, 0x31
        /*0032*/ 	.short	(.L_27 - .L_26)


	//   ....[0]....
.L_26:
        /*0034*/ 	.word	0x00000460


	//   ....[1]....
        /*0038*/ 	.word	0x00000470


	//   ....[2]....
        /*003c*/ 	.word	0x00000590


	//----- nvinfo : EIATTR_COOP_GROUP_MASK_REGIDS
	.align		4
.L_27:
        /*0040*/ 	.byte	0x04, 0x29
        /*0042*/ 	.short	(.L_29 - .L_28)


	//   ....[0]....
.L_28:
        /*0044*/ 	.word	0xffffffff


	//   ....[1]....
        /*0048*/ 	.word	0xffffffff


	//   ....[2]....
        /*004c*/ 	.word	0xffffffff


	//   ....[3]....
        /*0050*/ 	.word	0xffffffff


	//   ....[4]....
        /*0054*/ 	.word	0xffffffff


	//----- nvinfo : EIATTR_COOP_GROUP_INSTR_OFFSETS
	.align		4
.L_29:
        /*0058*/ 	.byte	0x04, 0x28
        /*005a*/ 	.short	(.L_31 - .L_30)


	//   ....[0]....
.L_30:
        /*005c*/ 	.word	0x00000060


	//   ....[1]....
        /*0060*/ 	.word	0x00000070


	//   ....[2]....
        /*0064*/ 	.word	0x00000130


	//   ....[3]....
        /*0068*/ 	.word	0x00000370


	//   ....[4]....
        /*006c*/ 	.word	0x00001250


	//----- nvinfo : EIATTR_REG_RECONFIG
	.align		4
.L_31:
        /*0070*/ 	.byte	0x01, 0x54
	.zero		2


	//----- nvinfo : EIATTR_SYSCALL_OFFSETS
	.align		4
        /*0074*/ 	.byte	0x04, 0x46
        /*0076*/ 	.short	(.L_33 - .L_32)


	//   ....[0]....
.L_32:
        /*0078*/ 	.word	0x00001440


	//----- nvinfo : EIATTR_MBARRIER_INSTR_OFFSETS
	.align		4
.L_33:
        /*007c*/ 	.byte	0x04, 0x39
        /*007e*/ 	.short	(.L_35 - .L_34)


	//   ....[0]....
.L_34:
        /*0080*/ 	.word	0x00000250
        /*0084*/ 	.word	0x000000ff
        /*0088*/ 	.word	0x00000000
        /*008c*/ 	.short	0x0100
        /*008e*/ 	.byte	0x08
	.zero		1


	//   ....[1]....
        /*0090*/ 	.word	0x00000260
        /*0094*/ 	.word	0x000000ff
        /*0098*/ 	.word	0x00000040
        /*009c*/ 	.short	0x0100
        /*009e*/ 	.byte	0x08
	.zero		1


	//   ....[2]....
        /*00a0*/ 	.word	0x00000270
        /*00a4*/ 	.word	0x000000ff
        /*00a8*/ 	.word	0x00000008
        /*00ac*/ 	.short	0x0100
        /*00ae*/ 	.byte	0x08
	.zero		1


	//   ....[3]....
        /*00b0*/ 	.word	0x00000280
        /*00b4*/ 	.word	0x000000ff
        /*00b8*/ 	.word	0x00000048
        /*00bc*/ 	.short	0x0100
        /*00be*/ 	.byte	0x08
	.zero		1


	//   ....[4]....
        /*00c0*/ 	.word	0x00000290
        /*00c4*/ 	.word	0x000000ff
        /*00c8*/ 	.word	0x00000010
        /*00cc*/ 	.short	0x0100
        /*00ce*/ 	.byte	0x08
	.zero		1


	//   ....[5]....
        /*00d0*/ 	.word	0x000002a0
        /*00d4*/ 	.word	0x000000ff
        /*00d8*/ 	.word	0x00000050
        /*00dc*/ 	.short	0x0100
        /*00de*/ 	.byte	0x08
	.zero		1


	//   ....[6]....
        /*00e0*/ 	.word	0x000002b0
        /*00e4*/ 	.word	0x000000ff
        /*00e8*/ 	.word	0x00000018
        /*00ec*/ 	.short	0x0100
        /*00ee*/ 	.byte	0x08
	.zero		1


	//   ....[7]....
        /*00f0*/ 	.word	0x000002c0
        /*00f4*/ 	.word	0x000000ff
        /*00f8*/ 	.word	0x00000058
        /*00fc*/ 	.short	0x0100
        /*00fe*/ 	.byte	0x08
	.zero		1


	//   ....[8]....
        /*0100*/ 	.word	0x000002d0
        /*0104*/ 	.word	0x000000ff
        /*0108*/ 	.word	0x00000020
        /*010c*/ 	.short	0x0100
        /*010e*/ 	.byte	0x08
	.zero		1


	//   ....[9]....
        /*0110*/ 	.word	0x000002e0
        /*0114*/ 	.word	0x000000ff
        /*0118*/ 	.word	0x00000060
        /*011c*/ 	.short	0x0100
        /*011e*/ 	.byte	0x08
	.zero		1


	//   ....[10]....
        /*0120*/ 	.word	0x000002f0
        /*0124*/ 	.word	0x000000ff
        /*0128*/ 	.word	0x00000028
        /*012c*/ 	.short	0x0100
        /*012e*/ 	.byte	0x08
	.zero		1


	//   ....[11]....
        /*0130*/ 	.word	0x00000300
        /*0134*/ 	.word	0x000000ff
        /*0138*/ 	.word	0x00000068
        /*013c*/ 	.short	0x0100
        /*013e*/ 	.byte	0x08
	.zero		1


	//   ....[12]....
        /*0140*/ 	.word	0x00000310
        /*0144*/ 	.word	0x000000ff
        /*0148*/ 	.word	0x00000030
        /*014c*/ 	.short	0x0100
        /*014e*/ 	.byte	0x08
	.zero		1


	//   ....[13]....
        /*0150*/ 	.word	0x00000320
        /*0154*/ 	.word	0x000000ff
        /*0158*/ 	.word	0x00000070
        /*015c*/ 	.short	0x0100
        /*015e*/ 	.byte	0x08
	.zero		1


	//   ....[14]....
        /*0160*/ 	.word	0x00000330
        /*0164*/ 	.word	0x000000ff
        /*0168*/ 	.word	0x00000038
        /*016c*/ 	.short	0x0100
        /*016e*/ 	.byte	0x08
	.zero		1


	//   ....[15]....
        /*0170*/ 	.word	0x00000340
        /*0174*/ 	.word	0x000000ff
        /*0178*/ 	.word	0x00000078
        /*017c*/ 	.short	0x0100
        /*017e*/ 	.byte	0x08
	.zero		1


	//   ....[16]....
        /*0180*/ 	.word	0x00000610
        /*0184*/ 	.word	0x000000ff
        /*0188*/ 	.word	0x00000090
        /*018c*/ 	.short	0x0100
        /*018e*/ 	.byte	0x08
	.zero		1


	//   ....[17]....
        /*0190*/ 	.word	0x00000670
        /*0194*/ 	.word	0x000000ff
        /*0198*/ 	.word	0x00000098
        /*019c*/ 	.short	0x0100
        /*019e*/ 	.byte	0x08
	.zero		1


	//   ....[18]....
        /*01a0*/ 	.word	0x000014c0
        /*01a4*/ 	.word	0x00000003
        /*01a8*/ 	.word	0x00000000
        /*01ac*/ 	.short	0x010a
        /*01ae*/ 	.byte	0x3f
	.zero		1


	//   ....[19]....
        /*01b0*/ 	.word	0x00001520
        /*01b4*/ 	.word	0x00000003
        /*01b8*/ 	.word	0x00000000
        /*01bc*/ 	.short	0x010a
        /*01be*/ 	.byte	0x3f
	.zero		1


	//   ....[20]....
        /*01c0*/ 	.word	0x00001eb0
        /*01c4*/ 	.word	0x000000ff
        /*01c8*/ 	.word	0x00000000
        /*01cc*/ 	.short	0x010a
        /*01ce*/ 	.byte	0x04
	.zero		1


	//   ....[21]....
        /*01d0*/ 	.word	0x00001ef0
        /*01d4*/ 	.word	0x000000ff
        /*01d8*/ 	.word	0x00000000
        /*01dc*/ 	.short	0x010a
        /*01de*/ 	.byte	0x04
	.zero		1


	//   ....[22]....
        /*01e0*/ 	.word	0x00002750
        /*01e4*/ 	.word	0x000000ff
        /*01e8*/ 	.word	0x00000000
        /*01ec*/ 	.short	0x0101
        /*01ee*/ 	.byte	0x0a
	.zero		1


	//   ....[23]....
        /*01f0*/ 	.word	0x00002910
        /*01f4*/ 	.word	0x000000ff
        /*01f8*/ 	.word	0x00000000
        /*01fc*/ 	.short	0x0101
        /*01fe*/ 	.byte	0x04
	.zero		1


	//   ....[24]....
        /*0200*/ 	.word	0x00006450
        /*0204*/ 	.word	0x0000000e
        /*0208*/ 	.word	0x00000040
        /*020c*/ 	.short	0x010a
        /*020e*/ 	.byte	0x3f
	.zero		1


	//   ....[25]....
        /*0210*/ 	.word	0x00006810
        /*0214*/ 	.word	0x00000005
        /*0218*/ 	.word	0x00000098
        /*021c*/ 	.short	0x0101
        /*021e*/ 	.byte	0x3f
	.zero		1


	//   ....[26]....
        /*0220*/ 	.word	0x00006f20
        /*0224*/ 	.word	0x00000007
        /*0228*/ 	.word	0x00000000
        /*022c*/ 	.short	0x010a
        /*022e*/ 	.byte	0x3f
	.zero		1


	//   ....[27]....
        /*0230*/ 	.word	0x00006fa0
        /*0234*/ 	.word	0x00000008
        /*0238*/ 	.word	0x00000000
        /*023c*/ 	.short	0x010a
        /*023e*/ 	.byte	0x3f
	.zero		1


	//   ....[28]....
        /*0240*/ 	.word	0x00007030
        /*0244*/ 	.word	0x00000009
        /*0248*/ 	.word	0x00000000
        /*024c*/ 	.short	0x010a
        /*024e*/ 	.byte	0x3f
	.zero		1


	//   ....[29]....
        /*0250*/ 	.word	0x000070c0
        /*0254*/ 	.word	0x00000008
        /*0258*/ 	.word	0x00000000
        /*025c*/ 	.short	0x010a
        /*025e*/ 	.byte	0x3f
	.zero		1


	//   ....[30]....
        /*0260*/ 	.word	0x00007150
        /*0264*/ 	.word	0x00000009
        /*0268*/ 	.word	0x00000000
        /*026c*/ 	.short	0x010a
        /*026e*/ 	.byte	0x3f
	.zero		1


	//   ....[31]....
        /*0270*/ 	.word	0x000071e0
        /*0274*/ 	.word	0x00000008
        /*0278*/ 	.word	0x00000000
        /*027c*/ 	.short	0x010a
        /*027e*/ 	.byte	0x3f
	.zero		1


	//   ....[32]....
        /*0280*/ 	.word	0x00007270
        /*0284*/ 	.word	0x0000000b
        /*0288*/ 	.word	0x00000000
        /*028c*/ 	.short	0x010a
        /*028e*/ 	.byte	0x3f
	.zero		1


	//   ....[33]....
        /*0290*/ 	.word	0x00007300
        /*0294*/ 	.word	0x00000003
        /*0298*/ 	.word	0x00000000
        /*029c*/ 	.short	0x010a
        /*029e*/ 	.byte	0x3f
	.zero		1


	//   ....[34]....
        /*02a0*/ 	.word	0x00007360
        /*02a4*/ 	.word	0x00000003
        /*02a8*/ 	.word	0x00000000
        /*02ac*/ 	.short	0x010a
        /*02ae*/ 	.byte	0x3f
	.zero		1


	//   ....[35]....
        /*02b0*/ 	.word	0x000073c0
        /*02b4*/ 	.word	0x00000004
        /*02b8*/ 	.word	0x00000000
        /*02bc*/ 	.short	0x010a
        /*02be*/ 	.byte	0x3f
	.zero		1


	//   ....[36]....
        /*02c0*/ 	.word	0x00007490
        /*02c4*/ 	.word	0x0000000e
        /*02c8*/ 	.word	0x00000040
        /*02cc*/ 	.short	0x010a
        /*02ce*/ 	.byte	0x3f
	.zero		1


	//   ....[37]....
        /*02d0*/ 	.word	0x00007560
        /*02d4*/ 	.word	0x00000007
        /*02d8*/ 	.word	0x00000000
        /*02dc*/ 	.short	0x010a
        /*02de*/ 	.byte	0x3f
	.zero		1


	//   ....[38]....
        /*02e0*/ 	.word	0x000075b0
        /*02e4*/ 	.word	0x00000008
        /*02e8*/ 	.word	0x00000000
        /*02ec*/ 	.short	0x010a
        /*02ee*/ 	.byte	0x3f
	.zero		1


	//   ....[39]....
        /*02f0*/ 	.word	0x00007600
        /*02f4*/ 	.word	0x00000009
        /*02f8*/ 	.word	0x00000000
        /*02fc*/ 	.short	0x010a
        /*02fe*/ 	.byte	0x3f
	.zero		1


	//   ....[40]....
        /*0300*/ 	.word	0x00007650
        /*0304*/ 	.word	0x00000008
        /*0308*/ 	.word	0x00000000
        /*030c*/ 	.short	0x010a
        /*030e*/ 	.byte	0x3f
	.zero		1


	//   ....[41]....
        /*0310*/ 	.word	0x000076a0
        /*0314*/ 	.word	0x00000009
        /*0318*/ 	.word	0x00000000
        /*031c*/ 	.short	0x010a
        /*031e*/ 	.byte	0x3f
	.zero		1


	//   ....[42]....
        /*0320*/ 	.word	0x000076f0
        /*0324*/ 	.word	0x00000008
        /*0328*/ 	.word	0x00000000
        /*032c*/ 	.short	0x010a
        /*032e*/ 	.byte	0x3f
	.zero		1


	//   ....[43]....
        /*0330*/ 	.word	0x00007740
        /*0334*/ 	.word	0x0000000b
        /*0338*/ 	.word	0x00000000
        /*033c*/ 	.short	0x010a
        /*033e*/ 	.byte	0x3f
	.zero		1


	//----- nvinfo : EIATTR_NUM_MBARRIERS
	.align		4
.L_35:
        /*0340*/ 	.byte	0x03, 0x38
        /*0342*/ 	.short	0x0012


	//----- nvinfo : EIATTR_EXIT_INSTR_OFFSETS
	.align		4
        /*0344*/ 	.byte	0x04, 0x1c
        /*0346*/ 	.short	(.L_37 - .L_36)


	//   ....[0]....
.L_36:
        /*0348*/ 	.word	0x00000710


	//   ....[1]....
        /*034c*/ 	.word	0x00000fd0


	//   ....[2]....
        /*0350*/ 	.word	0x00005b30


	//   ....[3]....
        /*0354*/ 	.word	0x00006160


	//   ....[4]....
        /*0358*/ 	.word	0x00007350


	//----- nvinfo : EIATTR_MAX_THREADS
	.align		4
.L_37:
        /*035c*/ 	.byte	0x04, 0x05
        /*035e*/ 	.short	(.L_39 - .L_38)
.L_38:
        /*0360*/ 	.word	0x00000180
        /*0364*/ 	.word	0x00000001
        /*0368*/ 	.word	0x00000001


	//----- nvinfo : EIATTR_CRS_STACK_SIZE
	.align		4
.L_39:
        /*036c*/ 	.byte	0x04, 0x1e
        /*036e*/ 	.short	(.L_41 - .L_40)
.L_40:
        /*0370*/ 	.word	0x00000000


	//----- nvinfo : EIATTR_CBANK_PARAM_SIZE
	.align		4
.L_41:
        /*0374*/ 	.byte	0x03, 0x19
        /*0376*/ 	.short	0x0470


	//----- nvinfo : EIATTR_PARAM_CBANK
	.align		4
        /*0378*/ 	.byte	0x04, 0x0a
        /*037a*/ 	.short	(.L_43 - .L_42)
	.align		4
.L_42:
        /*037c*/ 	.word	index@(.nv.constant0._ZN7cutlass13device_kernelINS_4gemm6kernel13GemmUniversalIN4cute5tupleIJiiiiEEENS1_10collective13CollectiveMmaINS1_34MainloopSm90TmaGmmaWarpSpecializedILi8ENS5_IJNS4_1CILi1EEESB_SB_EEENS1_35KernelTmaWarpSpecializedCooperativeEEENS5_IJNSA_ILi128EEENSA_ILi80EEENSA_ILi64EEEEEENS_10bfloat16_tENS5_IJlSB_lEEESJ_SK_NS4_8TiledMMAINS4_8MMA_AtomIJNS4_4SM904GMMA27MMA_64x16x16_F32BF16BF16_SSILNSO_5MajorE0ELSQ_0ELNSO_7ScaleInE1ELSR_1EEEEEENS4_6LayoutINS5_IJNSA_ILi2EEESB_SB_EEENS5_IJSB_NSA_ILi0EEESX_EEEEENS5_IJNS4_10UnderscoreES10_S10_EEEEENS4_13SM90_TMA_LOADENS4_14ComposedLayoutINS4_7SwizzleILi3ELi4ELi3EEENS4_18smem_ptr_flag_bitsILi16EEENSU_INS5_IJNSA_ILi8EEESH_EEENS5_IJSH_SB_EEEEEEEvNS4_8identityES13_S1D_vS1E_EENS_8epilogue10collective6detail29Sm90TmaWarpSpecializedAdapterINS1H_15DefaultEpilogueISJ_SK_SK_NS1G_6thread17LinearCombinationISJ_Li1EffLNS1L_9ScaleType4KindE0ELNS_15FloatRoundStyleE2ESJ_EENS1_15EpilogueDefaultEEEEEvvEEEEvNT_6ParamsE)
        /*0380*/ 	.short	0x0210
        /*0382*/ 	.short	0x0470


	//----- nvinfo : EIATTR_SW_WAR
	.align		4
.L_43:
        /*0384*/ 	.byte	0x04, 0x36
        /*0386*/ 	.short	(.L_45 - .L_44)
.L_44:
        /*0388*/ 	.word	0x00000008
.L_45:


//--------------------- .nv.callgraph             --------------------------
	.section	.nv.callgraph,"",@"SHT_CUDA_CALLGRAPH"
	.align	4
	.sectionentsize	8
	.align		4
        /*0000*/ 	.word	0x00000000
	.align		4
        /*0004*/ 	.word	0xffffffff
	.align		4
        /*0008*/ 	.word	index@(_ZN7cutlass13device_kernelINS_4gemm6kernel13GemmUniversalIN4cute5tupleIJiiiiEEENS1_10collective13CollectiveMmaINS1_34MainloopSm90TmaGmmaWarpSpecializedILi8ENS5_IJNS4_1CILi1EEESB_SB_EEENS1_35KernelTmaWarpSpecializedCooperativeEEENS5_IJNSA_ILi128EEENSA_ILi80EEENSA_ILi64EEEEEENS_10bfloat16_tENS5_IJlSB_lEEESJ_SK_NS4_8TiledMMAINS4_8MMA_AtomIJNS4_4SM904GMMA27MMA_64x16x16_F32BF16BF16_SSILNSO_5MajorE0ELSQ_0ELNSO_7ScaleInE1ELSR_1EEEEEENS4_6LayoutINS5_IJNSA_ILi2EEESB_SB_EEENS5_IJSB_NSA_ILi0EEESX_EEEEENS5_IJNS4_10UnderscoreES10_S10_EEEEENS4_13SM90_TMA_LOADENS4_14ComposedLayoutINS4_7SwizzleILi3ELi4ELi3EEENS4_18smem_ptr_flag_bitsILi16EEENSU_INS5_IJNSA_ILi8EEESH_EEENS5_IJSH_SB_EEEEEEEvNS4_8identityES13_S1D_vS1E_EENS_8epilogue10collective6detail29Sm90TmaWarpSpecializedAdapterINS1H_15DefaultEpilogueISJ_SK_SK_NS1G_6thread17LinearCombinationISJ_Li1EffLNS1L_9ScaleType4KindE0ELNS_15FloatRoundStyleE2ESJ_EENS1_15EpilogueDefaultEEEEEvvEEEEvNT_6ParamsE)
	.align		4
        /*000c*/ 	.word	index@(__assertfail)
	.align		4
        /*0010*/ 	.word	0x00000000
	.align		4
        /*0014*/ 	.word	0xfffffffe
	.align		4
        /*0018*/ 	.word	0x00000000
	.align		4
        /*001c*/ 	.word	0xfffffffd
	.align		4
        /*0020*/ 	.word	0x00000000
	.align		4
        /*0024*/ 	.word	0xfffffffc


//--------------------- .nv.constant4             --------------------------
	.section	.nv.constant4,"a",@progbits
	.align	8
	.align		8
.nv.constant4:
        /*0000*/ 	.dword	__assertfail
	.align		8
        /*0008*/ 	.dword	__unnamed_1
	.align		8
        /*0010*/ 	.dword	_ZN40_INTERNAL_5ac8b854_4_k_cu_ae87c031_120304cuda3std3__45__cpo5beginE
	.align		8
        /*0018*/ 	.dword	_ZN40_INTERNAL_5ac8b854_4_k_cu_ae87c031_120304cuda3std3__45__cpo3endE
	.align		8
        /*0020*/ 	.dword	_ZN40_INTERNAL_5ac8b854_4_k_cu_ae87c031_120304cuda3std3__45__cpo6cbeginE
	.align		8
        /*0028*/ 	.dword	_ZN40_INTERNAL_5ac8b854_4_k_cu_ae87c031_120304cuda3std3__45__cpo4cendE
	.align		8
        /*0030*/ 	.dword	_ZN40_INTERNAL_5ac8b854_4_k_cu_ae87c031_120304cuda3std3__442_GLOBAL__N__5ac8b854_4_k_cu_ae87c031_120306ignoreE
	.align		8
        /*0038*/ 	.dword	_ZN40_INTERNAL_5ac8b854_4_k_cu_ae87c031_120304cuda3std3__419piecewise_constructE
	.align		8
        /*0040*/ 	.dword	_ZN40_INTERNAL_5ac8b854_4_k_cu_ae87c031_120304cuda3std3__48in_placeE
	.align		8
        /*0048*/ 	.dword	_ZN40_INTERNAL_5ac8b854_4_k_cu_ae87c031_120304cuda3std6ranges3__45__cpo4swapE
	.align		8
        /*0050*/ 	.dword	_ZN40_INTERNAL_5ac8b854_4_k_cu_ae87c031_120304cuda3std6ranges3__45__cpo9iter_moveE
	.align		8
        /*0058*/ 	.dword	_ZN40_INTERNAL_5ac8b854_4_k_cu_ae87c031_120304cute7productE
	.align		8
        /*0060*/ 	.dword	_ZN40_INTERNAL_5ac8b854_4_k_cu_ae87c031_120304cute1_E
	.align		8
        /*0068*/ 	.dword	$str$22
	.align		8
        /*0070*/ 	.dword	$str$23


//--------------------- .text._ZN7cutlass13device_kernelINS_4gemm6kernel13GemmUniversalIN4cute5tupleIJiiiiEEENS1_10collective13CollectiveMmaINS1_34MainloopSm90TmaGmmaWarpSpecializedILi8ENS5_IJNS4_1CILi1EEESB_SB_EEENS1_35KernelTmaWarpSpecializedCooperativeEEENS5_IJNSA_ILi128EEENSA_ILi80EEENSA_ILi64EEEEEENS_10bfloat16_tENS5_IJlSB_lEEESJ_SK_NS4_8TiledMMAINS4_8MMA_AtomIJNS4_4SM904GMMA27MMA_64x16x16_F32BF16BF16_SSILNSO_5MajorE0ELSQ_0ELNSO_7ScaleInE1ELSR_1EEEEEENS4_6LayoutINS5_IJNSA_ILi2EEESB_SB_EEENS5_IJSB_NSA_ILi0EEESX_EEEEENS5_IJNS4_10UnderscoreES10_S10_EEEEENS4_13SM90_TMA_LOADENS4_14ComposedLayoutINS4_7SwizzleILi3ELi4ELi3EEENS4_18smem_ptr_flag_bitsILi16EEENSU_INS5_IJNSA_ILi8EEESH_EEENS5_IJSH_SB_EEEEEEEvNS4_8identityES13_S1D_vS1E_EENS_8epilogue10collective6detail29Sm90TmaWarpSpecializedAdapterINS1H_15DefaultEpilogueISJ_SK_SK_NS1G_6thread17LinearCombinationISJ_Li1EffLNS1L_9ScaleType4KindE0ELNS_15FloatRoundStyleE2ESJ_EENS1_15EpilogueDefaultEEEEEvvEEEEvNT_6ParamsE --------------------------
	.section	.text._ZN7cutlass13device_kernelINS_4gemm6kernel13GemmUniversalIN4cute5tupleIJiiiiEEENS1_10collective13CollectiveMmaINS1_34MainloopSm90TmaGmmaWarpSpecializedILi8ENS5_IJNS4_1CILi1EEESB_SB_EEENS1_35KernelTmaWarpSpecializedCooperativeEEENS5_IJNSA_ILi128EEENSA_ILi80EEENSA_ILi64EEEEEENS_10bfloat16_tENS5_IJlSB_lEEESJ_SK_NS4_8TiledMMAINS4_8MMA_AtomIJNS4_4SM904GMMA27MMA_64x16x16_F32BF16BF16_SSILNSO_5MajorE0ELSQ_0ELNSO_7ScaleInE1ELSR_1EEEEEENS4_6LayoutINS5_IJNSA_ILi2EEESB_SB_EEENS5_IJSB_NSA_ILi0EEESX_EEEEENS5_IJNS4_10UnderscoreES10_S10_EEEEENS4_13SM90_TMA_LOADENS4_14ComposedLayoutINS4_7SwizzleILi3ELi4ELi3EEENS4_18smem_ptr_flag_bitsILi16EEENSU_INS5_IJNSA_ILi8EEESH_EEENS5_IJSH_SB_EEEEEEEvNS4_8identityES13_S1D_vS1E_EENS_8epilogue10collective6detail29Sm90TmaWarpSpecializedAdapterINS1H_15DefaultEpilogueISJ_SK_SK_NS1G_6thread17LinearCombinationISJ_Li1EffLNS1L_9ScaleType4KindE0ELNS_15FloatRoundStyleE2ESJ_EENS1_15EpilogueDefaultEEEEEvvEEEEvNT_6ParamsE,"ax",@progbits
	.align	128
.text._ZN7cutlass13device_kernelINS_4gemm6kernel13GemmUniversalIN4cute5tupleIJiiiiEEENS1_10collective13CollectiveMmaINS1_34MainloopSm90TmaGmmaWarpSpecializedILi8ENS5_IJNS4_1CILi1EEESB_SB_EEENS1_35KernelTmaWarpSpecializedCooperativeEEENS5_IJNSA_ILi128EEENSA_ILi80EEENSA_ILi64EEEEEENS_10bfloat16_tENS5_IJlSB_lEEESJ_SK_NS4_8TiledMMAINS4_8MMA_AtomIJNS4_4SM904GMMA27MMA_64x16x16_F32BF16BF16_SSILNSO_5MajorE0ELSQ_0ELNSO_7ScaleInE1ELSR_1EEEEEENS4_6LayoutINS5_IJNSA_ILi2EEESB_SB_EEENS5_IJSB_NSA_ILi0EEESX_EEEEENS5_IJNS4_10UnderscoreES10_S10_EEEEENS4_13SM90_TMA_LOADENS4_14ComposedLayoutINS4_7SwizzleILi3ELi4ELi3EEENS4_18smem_ptr_flag_bitsILi16EEENSU_INS5_IJNSA_ILi8EEESH_EEENS5_IJSH_SB_EEEEEEEvNS4_8identityES13_S1D_vS1E_EENS_8epilogue10collective6detail29Sm90TmaWarpSpecializedAdapterINS1H_15DefaultEpilogueISJ_SK_SK_NS1G_6thread17LinearCombinationISJ_Li1EffLNS1L_9ScaleType4KindE0ELNS_15FloatRoundStyleE2ESJ_EENS1_15EpilogueDefaultEEEEEvvEEEEvNT_6ParamsE:
        .type           _ZN7cutlass13device_kernelINS_4gemm6kernel13GemmUniversalIN4cute5tupleIJiiiiEEENS1_10collective13CollectiveMmaINS1_34MainloopSm90TmaGmmaWarpSpecializedILi8ENS5_IJNS4_1CILi1EEESB_SB_EEENS1_35KernelTmaWarpSpecializedCooperativeEEENS5_IJNSA_ILi128EEENSA_ILi80EEENSA_ILi64EEEEEENS_10bfloat16_tENS5_IJlSB_lEEESJ_SK_NS4_8TiledMMAINS4_8MMA_AtomIJNS4_4SM904GMMA27MMA_64x16x16_F32BF16BF16_SSILNSO_5MajorE0ELSQ_0ELNSO_7ScaleInE1ELSR_1EEEEEENS4_6LayoutINS5_IJNSA_ILi2EEESB_SB_EEENS5_IJSB_NSA_ILi0EEESX_EEEEENS5_IJNS4_10UnderscoreES10_S10_EEEEENS4_13SM90_TMA_LOADENS4_14ComposedLayoutINS4_7SwizzleILi3ELi4ELi3EEENS4_18smem_ptr_flag_bitsILi16EEENSU_INS5_IJNSA_ILi8EEESH_EEENS5_IJSH_SB_EEEEEEEvNS4_8identityES13_S1D_vS1E_EENS_8epilogue10collective6detail29Sm90TmaWarpSpecializedAdapterINS1H_15DefaultEpilogueISJ_SK_SK_NS1G_6thread17LinearCombinationISJ_Li1EffLNS1L_9ScaleType4KindE0ELNS_15FloatRoundStyleE2ESJ_EENS1_15EpilogueDefaultEEEEEvvEEEEvNT_6ParamsE,@function
        .size           _ZN7cutlass13device_kernelINS_4gemm6kernel13GemmUniversalIN4cute5tupleIJiiiiEEENS1_10collective13CollectiveMmaINS1_34MainloopSm90TmaGmmaWarpSpecializedILi8ENS5_IJNS4_1CILi1EEESB_SB_EEENS1_35KernelTmaWarpSpecializedCooperativeEEENS5_IJNSA_ILi128EEENSA_ILi80EEENSA_ILi64EEEEEENS_10bfloat16_tENS5_IJlSB_lEEESJ_SK_NS4_8TiledMMAINS4_8MMA_AtomIJNS4_4SM904GMMA27MMA_64x16x16_F32BF16BF16_SSILNSO_5MajorE0ELSQ_0ELNSO_7ScaleInE1ELSR_1EEEEEENS4_6LayoutINS5_IJNSA_ILi2EEESB_SB_EEENS5_IJSB_NSA_ILi0EEESX_EEEEENS5_IJNS4_10UnderscoreES10_S10_EEEEENS4_13SM90_TMA_LOADENS4_14ComposedLayoutINS4_7SwizzleILi3ELi4ELi3EEENS4_18smem_ptr_flag_bitsILi16EEENSU_INS5_IJNSA_ILi8EEESH_EEENS5_IJSH_SB_EEEEEEEvNS4_8identityES13_S1D_vS1E_EENS_8epilogue10collective6detail29Sm90TmaWarpSpecializedAdapterINS1H_15DefaultEpilogueISJ_SK_SK_NS1G_6thread17LinearCombinationISJ_Li1EffLNS1L_9ScaleType4KindE0ELNS_15FloatRoundStyleE2ESJ_EENS1_15EpilogueDefaultEEEEEvvEEEEvNT_6ParamsE,(.L_x_155 - _ZN7cutlass13device_kernelINS_4gemm6kernel13GemmUniversalIN4cute5tupleIJiiiiEEENS1_10collective13CollectiveMmaINS1_34MainloopSm90TmaGmmaWarpSpecializedILi8ENS5_IJNS4_1CILi1EEESB_SB_EEENS1_35KernelTmaWarpSpecializedCooperativeEEENS5_IJNSA_ILi128EEENSA_ILi80EEENSA_ILi64EEEEEENS_10bfloat16_tENS5_IJlSB_lEEESJ_SK_NS4_8TiledMMAINS4_8MMA_AtomIJNS4_4SM904GMMA27MMA_64x16x16_F32BF16BF16_SSILNSO_5MajorE0ELSQ_0ELNSO_7ScaleInE1ELSR_1EEEEEENS4_6LayoutINS5_IJNSA_ILi2EEESB_SB_EEENS5_IJSB_NSA_ILi0EEESX_EEEEENS5_IJNS4_10UnderscoreES10_S10_EEEEENS4_13SM90_TMA_LOADENS4_14ComposedLayoutINS4_7SwizzleILi3ELi4ELi3EEENS4_18smem_ptr_flag_bitsILi16EEENSU_INS5_IJNSA_ILi8EEESH_EEENS5_IJSH_SB_EEEEEEEvNS4_8identityES13_S1D_vS1E_EENS_8epilogue10collective6detail29Sm90TmaWarpSpecializedAdapterINS1H_15DefaultEpilogueISJ_SK_SK_NS1G_6thread17LinearCombinationISJ_Li1EffLNS1L_9ScaleType4KindE0ELNS_15FloatRoundStyleE2ESJ_EENS1_15EpilogueDefaultEEEEEvvEEEEvNT_6ParamsE)
        .other          _ZN7cutlass13device_kernelINS_4gemm6kernel13GemmUniversalIN4cute5tupleIJiiiiEEENS1_10collective13CollectiveMmaINS1_34MainloopSm90TmaGmmaWarpSpecializedILi8ENS5_IJNS4_1CILi1EEESB_SB_EEENS1_35KernelTmaWarpSpecializedCooperativeEEENS5_IJNSA_ILi128EEENSA_ILi80EEENSA_ILi64EEEEEENS_10bfloat16_tENS5_IJlSB_lEEESJ_SK_NS4_8TiledMMAINS4_8MMA_AtomIJNS4_4SM904GMMA27MMA_64x16x16_F32BF16BF16_SSILNSO_5MajorE0ELSQ_0ELNSO_7ScaleInE1ELSR_1EEEEEENS4_6LayoutINS5_IJNSA_ILi2EEESB_SB_EEENS5_IJSB_NSA_ILi0EEESX_EEEEENS5_IJNS4_10UnderscoreES10_S10_EEEEENS4_13SM90_TMA_LOADENS4_14ComposedLayoutINS4_7SwizzleILi3ELi4ELi3EEENS4_18smem_ptr_flag_bitsILi16EEENSU_INS5_IJNSA_ILi8EEESH_EEENS5_IJSH_SB_EEEEEEEvNS4_8identityES13_S1D_vS1E_EENS_8epilogue10collective6detail29Sm90TmaWarpSpecializedAdapterINS1H_15DefaultEpilogueISJ_SK_SK_NS1G_6thread17LinearCombinationISJ_Li1EffLNS1L_9ScaleType4KindE0ELNS_15FloatRoundStyleE2ESJ_EENS1_15EpilogueDefaultEEEEEvvEEEEvNT_6ParamsE,@"STO_CUDA_ENTRY STV_DEFAULT"
_ZN7cutlass13device_kernelINS_4gemm6kernel13GemmUniversalIN4cute5tupleIJiiiiEEENS1_10collective13CollectiveMmaINS1_34MainloopSm90TmaGmmaWarpSpecializedILi8ENS5_IJNS4_1CILi1EEESB_SB_EEENS1_35KernelTmaWarpSpecializedCooperativeEEENS5_IJNSA_ILi128EEENSA_ILi80EEENSA_ILi64EEEEEENS_10bfloat16_tENS5_IJlSB_lEEESJ_SK_NS4_8TiledMMAINS4_8MMA_AtomIJNS4_4SM904GMMA27MMA_64x16x16_F32BF16BF16_SSILNSO_5MajorE0ELSQ_0ELNSO_7ScaleInE1ELSR_1EEEEEENS4_6LayoutINS5_IJNSA_ILi2EEESB_SB_EEENS5_IJSB_NSA_ILi0EEESX_EEEEENS5_IJNS4_10UnderscoreES10_S10_EEEEENS4_13SM90_TMA_LOADENS4_14ComposedLayoutINS4_7SwizzleILi3ELi4ELi3EEENS4_18smem_ptr_flag_bitsILi16EEENSU_INS5_IJNSA_ILi8EEESH_EEENS5_IJSH_SB_EEEEEEEvNS4_8identityES13_S1D_vS1E_EENS_8epilogue10collective6detail29Sm90TmaWarpSpecializedAdapterINS1H_15DefaultEpilogueISJ_SK_SK_NS1G_6thread17LinearCombinationISJ_Li1EffLNS1L_9ScaleType4KindE0ELNS_15FloatRoundStyleE2ESJ_EENS1_15EpilogueDefaultEEEEEvvEEEEvNT_6ParamsE:
[----:B------:R-:W0:Y:S01]  /*0000*/  LDC R1, c[0x0][0x28] ;  /* 0x00000a00ff017b82 */ /* 0x000e220000000800 */
[----:B------:R-:W1:Y:S01]  /*0010*/  S2R R4, SR_TID.X ;  /* 0x0000000000047919 */ /* 0x000e620000002100 */
[----:B------:R-:W-:Y:S01]  /*0020*/  ELECT P0, URZ, PT ;  /* 0x00000000003f782f */ /* 0x000fe20003800000 */
[----:B------:R-:W-:Y:S01]  /*0030*/  BSSY B0, `(.L_x_0) ;  /* 0x000000f000007945 */ /* 0x000fe20003800000 */
[--C-:B-1----:R-:W-:Y:S02]  /*0040*/  SHF.R.U32.HI R0, RZ, 0x5, R4.reuse ;  /* 0x00000005ff007819 */ /* 0x102fe40000011604 */
[----:B------:R-:W-:-:S03]  /*0050*/  SHF.R.U32.HI R14, RZ, 0x7, R4 ;  /* 0x00000007ff0e7819 */ /* 0x000fc60000011604 */
[----:B------:R-:W1:Y:S04]  /*0060*/  SHFL.IDX PT, R5, R0, RZ, 0x1f ;  /* 0x00001fff00057589 */ /* 0x000e6800000e0000 */
[----:B------:R2:W3:Y:S01]  /*0070*/  SHFL.IDX PT, R10, R14, RZ, 0x1f ;  /* 0x00001fff0e0a7589 */ /* 0x0004e200000e0000 */
[----:B-1----:R-:W-:-:S13]  /*0080*/  ISETP.NE.OR P0, PT, R5, RZ, !P0 ;  /* 0x000000ff0500720c */ /* 0x002fda0004705670 */
[----:B0-23--:R-:W-:Y:S05]  /*0090*/  @P0 BRA `(.L_x_1) ;  /* 0x0000000000200947 */ /* 0x00dfea0003800000 */
[----:B------:R-:W-:Y:S02]  /*00a0*/  ULDC.64 UR4, c[0x0][0x198] ;  /* 0x0000660000047ab9 */ /* 0x000fe40000000a00 */
[----:B------:R-:W-:Y:S02]  /*00b0*/  UIADD3 UR6, UP0, UR4, 0xf0, URZ ;  /* 0x000000f004067890 */ /* 0x000fe4000ff1e03f */
[----:B------:R-:W-:Y:S02]  /*00c0*/  UIADD3 UR4, UP1, UR4, 0x1f0, URZ ;  /* 0x000001f004047890 */ /* 0x000fe4000ff3e03f */
[----:B------:R-:W-:Y:S02]  /*00d0*/  UIADD3.X UR7, URZ, UR5, URZ, UP0, !UPT ;  /* 0x000000053f077290 */ /* 0x000fe400087fe43f */
[----:B------:R-:W-:-:S07]  /*00e0*/  UIADD3.X UR5, URZ, UR5, URZ, UP1, !UPT ;  /* 0x000000053f057290 */ /* 0x000fce0008ffe43f */
[----:B------:R0:W-:Y:S02]  /*00f0*/  UTMACCTL.PF [UR6] ;  /* 0x00000000060079b9 */ /* 0x0001e40008040000 */
[----:B------:R0:W-:Y:S02]  /*0100*/  UTMACCTL.PF [UR4] ;  /* 0x00000000040079b9 */ /* 0x0001e40008040000 */
[----:B0-----:R-:W-:Y:S01]  /*0110*/  NOP ;  /* 0x0000000000007918 */ /* 0x001fe20000000000 */
.L_x_1:
[----:B------:R-:W-:Y:S05]  /*0120*/  BSYNC B0 ;  /* 0x0000000000007941 */ /* 0x000fea0003800000 */
.L_x_0:
[----:B------:R-:W0:Y:S02]  /*0130*/  SHFL.IDX PT, R2, R0, RZ, 0x1f ;  /* 0x00001fff00027589 */ /* 0x000e2400000e0000 */
[----:B0-----:R-:W-:-:S13]  /*0140*/  ISETP.NE.AND P0, PT, R2, RZ, PT ;  /* 0x000000ff0200720c */ /* 0x001fda0003f05270 */
[----:B------:R-:W-:Y:S05]  /*0150*/  @P0 BRA `(.L_x_2) ;  /* 0x0000000000840947 */ /* 0x000fea0003800000 */
[----:B------:R-:W-:Y:S01]  /*0160*/  ELECT P0, URZ, PT ;  /* 0x00000000003f782f */ /* 0x000fe20003800000 */
[----:B------:R-:W-:-:S12]  /*0170*/  BSSY B0, `(.L_x_2) ;  /* 0x000001f000007945 */ /* 0x000fd80003800000 */
[----:B------:R-:W-:Y:S05]  /*0180*/  @!P0 BRA `(.L_x_3) ;  /* 0x0000000000748947 */ /* 0x000fea0003800000 */
[----:B------:R-:W0:Y:S01]  /*0190*/  S2UR UR8, SR_CgaCtaId ;  /* 0x00000000000879c3 */ /* 0x000e220000008800 */
[----:B------:R-:W-:Y:S01]  /*01a0*/  UMOV UR4, 0x400 ;  /* 0x0000040000047882 */ /* 0x000fe20000000000 */
[----:B------:R-:W-:Y:S01]  /*01b0*/  UMOV UR5, 0x1 ;  /* 0x0000000100057882 */ /* 0x000fe20000000000 */
[----:B------:R-:W-:Y:S02]  /*01c0*/  UMOV UR6, 0x100 ;  /* 0x0000010000067882 */ /* 0x000fe40000000000 */
[----:B------:R-:W-:-:S04]  /*01d0*/  UIADD3 UR6, -UR6, 0x100000, URZ ;  /* 0x0010000006067890 */ /* 0x000fc8000fffe13f */
[----:B------:R-:W-:Y:S02]  /*01e0*/  USHF.L.U32 UR7, UR6, 0xb, URZ ;  /* 0x0000000b06077899 */ /* 0x000fe4000800063f */
[----:B------:R-:W-:Y:S02]  /*01f0*/  USHF.L.U32 UR6, UR6, 0x1, URZ ;  /* 0x0000000106067899 */ /* 0x000fe4000800063f */
[----:B0-----:R-:W-:Y:S02]  /*0200*/  ULEA UR8, UR8, UR4, 0x18 ;  /* 0x0000000408087291 */ /* 0x001fe4000f8ec03f */
[----:B------:R-:W-:-:S04]  /*0210*/  UIADD3 UR4, -UR5, 0x100000, URZ ;  /* 0x0010000005047890 */ /* 0x000fc8000fffe13f */
[----:B------:R-:W-:Y:S02]  /*0220*/  USHF.L.U32 UR5, UR4, 0xb, URZ ;  /* 0x0000000b04057899 */ /* 0x000fe4000800063f */
[----:B------:R-:W-:Y:S01]  /*0230*/  USHF.L.U32 UR4, UR4, 0x1, URZ ;  /* 0x0000000104047899 */ /* 0x000fe2000800063f */
[----:B------:R-:W0:Y:S11]  /*0240*/  FENCE.VIEW.ASYNC.S ;  /* 0x00000000000073c6 */ /* 0x000e360000000000 */
[----:B0-----:R0:W1:Y:S01]  /*0250*/  SYNCS.EXCH.64 URZ, [UR8], UR4 ;  /* 0x00000004083f75b2 */ /* 0x0010620008000100 */
[----:B------:R0:W2:Y:S01]  /*0260*/  SYNCS.EXCH.64 URZ, [UR8+0x40], UR6 ;  /* 0x00004006083f75b2 */ /* 0x0000a20008000100 */
[----:B------:R0:W3:Y:S01]  /*0270*/  SYNCS.EXCH.64 URZ, [UR8+0x8], UR4 ;  /* 0x00000804083f75b2 */ /* 0x0000e20008000100 */
[----:B------:R0:W4:Y:S01]  /*0280*/  SYNCS.EXCH.64 URZ, [UR8+0x48], UR6 ;  /* 0x00004806083f75b2 */ /* 0x0001220008000100 */
[----:B------:R0:W0:Y:S01]  /*0290*/  SYNCS.EXCH.64 URZ, [UR8+0x10], UR4 ;  /* 0x00001004083f75b2 */ /* 0x0000220008000100 */
        /* <DEDUP_REMOVED lines=11> */
[----:B------:R-:W-:Y:S01]  /*0350*/  NOP ;  /* 0x0000000000007918 */ /* 0x000fe20000000000 */
.L_x_3:
[----:B0-----:R-:W-:Y:S05]  /*0360*/  BSYNC B0 ;  /* 0x0000000000007941 */ /* 0x001fea0003800000 */
.L_x_2:
[----:B------:R-:W0:Y:S01]  /*0370*/  SHFL.IDX PT, R0, R0, RZ, 0x1f ;  /* 0x00001fff00007589 */ /* 0x000e2200000e0000 */
[----:B------:R-:W-:Y:S01]  /*0380*/  ELECT P0, URZ, PT ;  /* 0x00000000003f782f */ /* 0x000fe20003800000 */
[----:B------:R-:W5:Y:S01]  /*0390*/  LDC R2, c[0x0][0x65c] ;  /* 0x00019700ff027b82 */ /* 0x000f620000000800 */
[----:B------:R-:W-:Y:S01]  /*03a0*/  UMOV UR4, 0x20 ;  /* 0x0000002000047882 */ /* 0x000fe20000000000 */
[----:B------:R-:W1:Y:S01]  /*03b0*/  S2R R3, SR_CTAID.Y ;  /* 0x0000000000037919 */ /* 0x000e620000002600 */
[----:B------:R-:W-:Y:S01]  /*03c0*/  NOP ;  /* 0x0000000000007918 */ /* 0x000fe20000000000 */
[----:B------:R-:W-:Y:S01]  /*03d0*/  ISETP.NE.AND P2, PT, R10, RZ, PT ;  /* 0x000000ff0a00720c */ /* 0x000fe20003f45270 */
[----:B------:R-:W-:Y:S01]  /*03e0*/  NOP ;  /* 0x0000000000007918 */ /* 0x000fe20000000000 */
[----:B------:R-:W2:Y:S01]  /*03f0*/  S2R R6, SR_CTAID.X ;  /* 0x0000000000067919 */ /* 0x000ea20000002500 */
[----:B------:R-:W-:Y:S01]  /*0400*/  IMAD.MOV.U32 R7, RZ, RZ, RZ ;  /* 0x000000ffff077224 */ /* 0x000fe200078e00ff */
[----:B0-----:R-:W-:-:S02]  /*0410*/  ISETP.NE.OR P0, PT, R0, RZ, !P0 ;  /* 0x000000ff0000720c */ /* 0x001fc40004705670 */
[----:B-----5:R-:W-:-:S04]  /*0420*/  ISETP.NE.AND P3, PT, R2, 0x1, PT ;  /* 0x000000010200780c */ /* 0x020fc80003f65270 */
[----:B------:R-:W-:Y:S02]  /*0430*/  P2R R0, PR, RZ, 0x8 ;  /* 0x00000008ff007803 */ /* 0x000fe40000000000 */
[----:B------:R-:W-:-:S04]  /*0440*/  SHF.R.S32.HI R0, RZ, 0x1f, R5 ;  /* 0x0000001fff007819 */ /* 0x000fc80000011405 */
[----:B------:R-:W-:Y:S01]  /*0450*/  LEA.HI R0, R0, R5, RZ, 0x2 ;  /* 0x0000000500007211 */ /* 0x000fe200078f10ff */
[----:B------:R-:W-:Y:S01]  /*0460*/  VOTEU.ALL UP0, P0 ;  /* 0x00000000003f7886 */ /* 0x000fe20000000000 */
[----:B------:R-:W-:Y:S01]  /*0470*/  VOTEU.ALL UP1, P0 ;  /* 0x00000000003f7886 */ /* 0x000fe20000020000 */
[----:B------:R-:W2:Y:S01]  /*0480*/  @P3 LDC R17, c[0x0][0x10] ;  /* 0x00000400ff113b82 */ /* 0x000ea20000000800 */
[----:B------:R-:W-:Y:S01]  /*0490*/  LOP3.LUT R0, R0, 0xfffffffc, RZ, 0xc0, !PT ;  /* 0xfffffffc00007812 */ /* 0x000fe200078ec0ff */
[----:B-1----:R-:W-:Y:S01]  /*04a0*/  @P3 IMAD.MOV.U32 R8, RZ, RZ, R3 ;  /* 0x000000ffff083224 */ /* 0x002fe200078e0003 */
[----:B------:R-:W-:Y:S01]  /*04b0*/  @!UP0 UMOV UR6, 0x400 ;  /* 0x0000040000068882 */ /* 0x000fe20000000000 */
[----:B------:R-:W-:-:S04]  /*04c0*/  @!UP0 UIADD3 UR4, -UR4, 0x100000, URZ ;  /* 0x0010000004048890 */ /* 0x000fc8000fffe13f */
[----:B------:R-:W-:Y:S02]  /*04d0*/  @!UP0 USHF.L.U32 UR5, UR4, 0xb, URZ ;  /* 0x0000000b04058899 */ /* 0x000fe4000800063f */
[----:B------:R-:W-:Y:S01]  /*04e0*/  @!UP0 USHF.L.U32 UR4, UR4, 0x1, URZ ;  /* 0x0000000104048899 */ /* 0x000fe2000800063f */
[----:B------:R-:W-:Y:S02]  /*04f0*/  @P3 IMAD.MOV.U32 R9, RZ, RZ, RZ ;  /* 0x000000ffff093224 */ /* 0x000fe400078e00ff */
[----:B------:R-:W-:Y:S01]  /*0500*/  IMAD.IADD R0, R5, 0x1, -R0 ;  /* 0x0000000105007824 */ /* 0x000fe200078e0a00 */
[----:B------:R-:W0:Y:S01]  /*0510*/  @!UP0 S2UR UR7, SR_CgaCtaId ;  /* 0x00000000000789c3 */ /* 0x000e220000008800 */
[----:B------:R-:W-:-:S03]  /*0520*/  @P3 IMAD.MOV.U32 R5, RZ, RZ, RZ ;  /* 0x000000ffff053224 */ /* 0x000fc600078e00ff */
[----:B------:R-:W-:-:S04]  /*0530*/  ISETP.NE.AND P1, PT, R0, 0x3, PT ;  /* 0x000000030000780c */ /* 0x000fc80003f25270 */
[----:B------:R-:W1:Y:S01]  /*0540*/  @!P3 LDC R11, c[0x0][0xc] ;  /* 0x00000300ff0bbb82 */ /* 0x000e620000000800 */
[----:B--2---:R-:W-:-:S04]  /*0550*/  @P3 IMAD.WIDE.U32 R16, R6, R17, R8 ;  /* 0x0000001106103225 */ /* 0x004fc800078e0008 */
[----:B------:R-:W-:Y:S01]  /*0560*/  @P3 IMAD.IADD R17, R17, 0x1, R5 ;  /* 0x0000000111113824 */ /* 0x000fe200078e0205 */
[----:B------:R-:W-:Y:S01]  /*0570*/  LOP3.LUT R5, R4, 0x7f, RZ, 0xc0, !PT ;  /* 0x0000007f04057812 */ /* 0x000fe200078ec0ff */
[----:B0-----:R-:W-:Y:S01]  /*0580*/  @!UP0 ULEA UR8, UR7, UR6, 0x18 ;  /* 0x0000000607088291 */ /* 0x001fe2000f8ec03f */
[----:B------:R-:W-:Y:S02]  /*0590*/  VOTEU.ALL UP0, P0 ;  /* 0x00000000003f7886 */ /* 0x000fe40000000000 */
[----:B------:R-:W-:Y:S01]  /*05a0*/  ULDC UR6, c[0x0][0xc] ;  /* 0x0000030000067ab9 */ /* 0x000fe20000000800 */
[----:B------:R-:W-:Y:S01]  /*05b0*/  ISETP.EQ.OR P0, PT, R0, RZ, !P1 ;  /* 0x000000ff0000720c */ /* 0x000fe20004f02670 */
[----:B------:R-:W-:-:S03]  /*05c0*/  ULDC UR7, c[0x0][0x10] ;  /* 0x0000040000077ab9 */ /* 0x000fc60000000800 */
[C---:B------:R-:W-:Y:S01]  /*05d0*/  ISETP.EQ.AND P0, PT, R10.reuse, RZ, P0 ;  /* 0x000000ff0a00720c */ /* 0x040fe20000702270 */
[----:B------:R-:W-:Y:S02]  /*05e0*/  VIADD R10, R10, 0xffffffff ;  /* 0xffffffff0a0a7836 */ /* 0x000fe40000000000 */
[----:B-1----:R-:W-:Y:S01]  /*05f0*/  @!P3 IMAD.WIDE.U32 R8, R11, R3, R6 ;  /* 0x000000030b08b225 */ /* 0x002fe200078e0006 */
[----:B------:R-:W0:Y:S02]  /*0600*/  FENCE.VIEW.ASYNC.S ;  /* 0x00000000000073c6 */ /* 0x000e240000000000 */
[----:B0-----:R-:W3:Y:S01]  /*0610*/  @!UP0 SYNCS.EXCH.64 URZ, [UR8+0x90], UR4 ;  /* 0x00009004083f85b2 */ /* 0x001ee20008000100 */
[----:B------:R-:W-:Y:S02]  /*0620*/  SEL R18, RZ, 0x1, !P0 ;  /* 0x00000001ff127807 */ /* 0x000fe40004000000 */
[----:B------:R-:W-:Y:S01]  /*0630*/  ISETP.GE.U32.AND P1, PT, R10, 0x2, PT ;  /* 0x000000020a00780c */ /* 0x000fe20003f26070 */
[----:B------:R-:W-:-:S02]  /*0640*/  @!P3 IMAD.MOV.U32 R16, RZ, RZ, R8 ;  /* 0x000000ffff10b224 */ /* 0x000fc400078e0008 */
[----:B------:R-:W-:Y:S01]  /*0650*/  @!P3 IMAD.MOV.U32 R17, RZ, RZ, R9 ;  /* 0x000000ffff11b224 */ /* 0x000fe200078e0009 */
[----:B------:R-:W-:Y:S01]  /*0660*/  SEL R18, R18, 0x2, P1 ;  /* 0x0000000212127807 */ /* 0x000fe20000800000 */
[----:B------:R0:W3:Y:S01]  /*0670*/  @!UP1 SYNCS.EXCH.64 URZ, [UR8+0x98], UR4 ;  /* 0x00009804083f95b2 */ /* 0x0000e20008000100 */
[----:B------:R-:W-:Y:S01]  /*0680*/  NOP ;  /* 0x0000000000007918 */ /* 0x000fe20000000000 */
[----:B0-----:R-:W-:-:S03]  /*0690*/  UIMAD.WIDE.U32 UR4, UR6, UR7, URZ ;  /* 0x00000007060472a5 */ /* 0x001fc6000f8e003f */
[----:B------:R-:W-:Y:S02]  /*06a0*/  ULDC UR6, c[0x0][0x14] ;  /* 0x0000050000067ab9 */ /* 0x000fe40000000800 */
[----:B------:R-:W-:Y:S02]  /*06b0*/  UIMAD.WIDE.U32 UR36, UR4, UR6, URZ ;  /* 0x00000006042472a5 */ /* 0x000fe4000f8e003f */
[----:B------:R-:W-:-:S04]  /*06c0*/  UIMAD UR42, UR5, UR6, URZ ;  /* 0x00000006052a72a4 */ /* 0x000fc8000f8e023f */
[----:B------:R-:W-:Y:S01]  /*06d0*/  UIADD3 UR42, UR37, UR42, URZ ;  /* 0x0000002a252a7290 */ /* 0x000fe2000fffe03f */
[----:B---34-:R-:W-:Y:S06]  /*06e0*/  BAR.SYNC.DEFER_BLOCKING 0x0 ;  /* 0x0000000000007b1d */ /* 0x018fec0000010000 */
[----:B------:R-:W-:Y:S05]  /*06f0*/  @!P2 BRA `(.L_x_4) ;  /* 0x000000540010a947 */ /* 0x000fea0003800000 */
[----:B------:R-:W-:-:S13]  /*0700*/  ISETP.GT.U32.AND P0, PT, R10, 0x1, PT ;  /* 0x000000010a00780c */ /* 0x000fda0003f04070 */
[----:B------:R-:W-:Y:S05]  /*0710*/  @P0 EXIT ;  /* 0x000000000000094d */ /* 0x000fea0003800000 */
[----:B------:R-:W-:Y:S01]  /*0720*/  ULDC.64 UR4, c[0x0][0x650] ;  /* 0x0001940000047ab9 */ /* 0x000fe20000000a00 */
[----:B------:R-:W-:Y:S01]  /*0730*/  PRMT R0, RZ, 0x7610, R0 ;  /* 0x00007610ff007816 */ /* 0x000fe20000000000 */
[----:B------:R-:W-:Y:S01]  /*0740*/  IMAD.MOV.U32 R75, RZ, RZ, -0x1 ;  /* 0xffffffffff4b7424 */ /* 0x000fe200078e00ff */
[----:B------:R-:W-:Y:S01]  /*0750*/  ISETP.GE.U32.AND P0, PT, R16, UR4, PT ;  /* 0x0000000410007c0c */ /* 0x000fe2000bf06070 */
[----:B------:R-:W-:Y:S02]  /*0760*/  IMAD.MOV.U32 R74, RZ, RZ, -0x1 ;  /* 0xffffffffff4a7424 */ /* 0x000fe400078e00ff */
[----:B------:R-:W-:Y:S01]  /*0770*/  IMAD.MOV.U32 R73, RZ, RZ, -0x1 ;  /* 0xffffffffff497424 */ /* 0x000fe200078e00ff */
[----:B------:R-:W-:-:S13]  /*0780*/  ISETP.GE.U32.AND.EX P0, PT, R17, UR5, PT, P0 ;  /* 0x0000000511007c0c */ /* 0x000fda000bf06100 */
[----:B------:R-:W-:Y:S05]  /*0790*/  @P0 BRA `(.L_x_5) ;  /* 0x0000000400540947 */ /* 0x000fea0003800000 */
[----:B------:R-:W0:Y:S01]  /*07a0*/  LDC.64 R20, c[0x0][0x628] ;  /* 0x00018a00ff147b82 */ /* 0x000e220000000a00 */
[----:B------:R-:W-:Y:S02]  /*07b0*/  IMAD.MOV.U32 R8, RZ, RZ, R16 ;  /* 0x000000ffff087224 */ /* 0x000fe400078e0010 */
[----:B------:R-:W-:-:S05]  /*07c0*/  IMAD.MOV.U32 R9, RZ, RZ, R17 ;  /* 0x000000ffff097224 */ /* 0x000fca00078e0011 */
[----:B------:R-:W1:Y:S08]  /*07d0*/  LDC R0, c[0x0][0x630] ;  /* 0x00018c00ff007b82 */ /* 0x000e700000000800 */
[----:B------:R-:W2:Y:S01]  /*07e0*/  LDC.64 R22, c[0x0][0x620] ;  /* 0x00018800ff167b82 */ /* 0x000ea20000000a00 */
[----:B0-----:R-:W-:-:S04]  /*07f0*/  ISETP.NE.U32.AND P0, PT, R20, RZ, PT ;  /* 0x000000ff1400720c */ /* 0x001fc80003f05070 */
[----:B------:R-:W-:-:S13]  /*0800*/  ISETP.NE.AND.EX P0, PT, R21, RZ, PT, P0 ;  /* 0x000000ff1500720c */ /* 0x000fda0003f05300 */
[----:B-12---:R-:W-:Y:S05]  /*0810*/  @!P0 BRA `(.L_x_6) ;  /* 0x0000000000288947 */ /* 0x006fea0003800000 */
[----:B------:R-:W0:Y:S02]  /*0820*/  LDC R13, c[0x0][0x634] ;  /* 0x00018d00ff0d7b82 */ /* 0x000e240000000800 */
[----:B0-----:R-:W-:-:S05]  /*0830*/  IADD3 R13, P0, R16, R13, RZ ;  /* 0x0000000d100d7210 */ /* 0x001fca0007f1e0ff */
[----:B------:R-:W-:-:S04]  /*0840*/  IMAD.X R15, RZ, RZ, R17, P0 ;  /* 0x000000ffff0f7224 */ /* 0x000fc800000e0611 */
[----:B------:R-:W-:-:S04]  /*0850*/  IMAD.WIDE.U32 R8, R15, R20, RZ ;  /* 0x000000140f087225 */ /* 0x000fc800078e00ff */
[----:B------:R-:W-:-:S04]  /*0860*/  IMAD.WIDE.U32 R10, P0, R13, R21, R8 ;  /* 0x000000150d0a7225 */ /* 0x000fc80007800008 */
[----:B------:R-:W-:-:S04]  /*0870*/  IMAD.WIDE.U32 R8, R13, R20, RZ ;  /* 0x000000140d087225 */ /* 0x000fc800078e00ff */
[----:B------:R-:W-:Y:S01]  /*0880*/  IMAD.X R13, RZ, RZ, RZ, P0 ;  /* 0x000000ffff0d7224 */ /* 0x000fe200000e06ff */
[----:B------:R-:W-:Y:S01]  /*0890*/  IADD3 RZ, P0, R9, R10, RZ ;  /* 0x0000000a09ff7210 */ /* 0x000fe20007f1e0ff */
[----:B------:R-:W-:-:S04]  /*08a0*/  IMAD.MOV.U32 R12, RZ, RZ, R11 ;  /* 0x000000ffff0c7224 */ /* 0x000fc800078e000b */
[----:B------:R-:W-:-:S08]  /*08b0*/  IMAD.WIDE.U32.X R8, R15, R21, R12, P0 ;  /* 0x000000150f087225 */ /* 0x000fd000000e040c */
.L_x_6:
[-CC-:B------:R-:W-:Y:S01]  /*08c0*/  SHF.R.U64 R73, R8, R0.reuse, R9.reuse ;  /* 0x0000000008497219 */ /* 0x180fe20000001209 */
[----:B------:R-:W0:Y:S01]  /*08d0*/  LDC R12, c[0x0][0x618] ;  /* 0x00018600ff0c7b82 */ /* 0x000e220000000800 */
[----:B------:R-:W-:Y:S01]  /*08e0*/  SHF.R.U32.HI R7, RZ, R0, R9 ;  /* 0x00000000ff077219 */ /* 0x000fe20000011609 */
[----:B------:R-:W-:Y:S01]  /*08f0*/  ULDC UR4, c[0x0][0x150] ;  /* 0x0000540000047ab9 */ /* 0x000fe20000000800 */
[----:B------:R-:W-:Y:S02]  /*0900*/  IADD3 R11, P0, RZ, -R73, RZ ;  /* 0x80000049ff0b7210 */ /* 0x000fe40007f1e0ff */
[----:B------:R-:W-:-:S03]  /*0910*/  I2FP.F32.U32 R0, R6 ;  /* 0x0000000600007245 */ /* 0x000fc60000201000 */
[----:B------:R-:W1:Y:S01]  /*0920*/  LDC.64 R30, c[0x0][0x640] ;  /* 0x00019000ff1e7b82 */ /* 0x000e620000000a00 */
[----:B------:R-:W-:Y:S02]  /*0930*/  IMAD.X R13, RZ, RZ, ~R7, P0 ;  /* 0x000000ffff0d7224 */ /* 0x000fe400000e0e07 */
[----:B------:R-:W-:Y:S01]  /*0940*/  FMUL R0, R0, UR4 ;  /* 0x0000000400007c20 */ /* 0x000fe20008400000 */
[----:B------:R-:W-:Y:S01]  /*0950*/  IMAD.WIDE.U32 R8, R11, R22, R16 ;  /* 0x000000160b087225 */ /* 0x000fe200078e0010 */
[----:B------:R-:W-:-:S03]  /*0960*/  ULDC UR4, c[0x0][0x154] ;  /* 0x0000550000047ab9 */ /* 0x000fc60000000800 */
[----:B------:R-:W-:Y:S01]  /*0970*/  IMAD R10, R13, R22, RZ ;  /* 0x000000160d0a7224 */ /* 0x000fe200078e02ff */
[----:B------:R-:W2:Y:S01]  /*0980*/  LDC R7, c[0x0][0x144] ;  /* 0x00005100ff077b82 */ /* 0x000ea20000000800 */
[----:B------:R-:W3:Y:S02]  /*0990*/  F2I.U32.TRUNC.NTZ R0, R0 ;  /* 0x0000000000007305 */ /* 0x000ee4000020f000 */
[----:B------:R-:W-:-:S04]  /*09a0*/  IMAD R11, R11, R23, R10 ;  /* 0x000000170b0b7224 */ /* 0x000fc800078e020a */
[----:B------:R-:W-:Y:S01]  /*09b0*/  IMAD.IADD R9, R9, 0x1, R11 ;  /* 0x0000000109097824 */ /* 0x000fe200078e020b */
[----:B------:R-:W4:Y:S01]  /*09c0*/  LDC R24, c[0x0][0x608] ;  /* 0x00018200ff187b82 */ /* 0x000f220000000800 */
[----:B------:R-:W-:-:S03]  /*09d0*/  IMAD.MOV.U32 R11, RZ, RZ, -0x1 ;  /* 0xffffffffff0b7424 */ /* 0x000fc600078e00ff */
[-CC-:B0-----:R-:W-:Y:S02]  /*09e0*/  SHF.R.U64 R22, R8, R12.reuse, R9.reuse ;  /* 0x0000000c08167219 */ /* 0x181fe40000001209 */
[----:B------:R-:W-:Y:S02]  /*09f0*/  I2FP.F32.U32 R8, R3 ;  /* 0x0000000300087245 */ /* 0x000fe40000201000 */
[----:B------:R-:W0:Y:S01]  /*0a00*/  LDC R28, c[0x0][0x658] ;  /* 0x00019600ff1c7b82 */ /* 0x000e220000000800 */
[----:B-1----:R-:W-:Y:S01]  /*0a10*/  ISETP.NE.U32.AND P0, PT, R30, RZ, PT ;  /* 0x000000ff1e00720c */ /* 0x002fe20003f05070 */
[----:B---3--:R-:W-:Y:S02]  /*0a20*/  IMAD.MOV R10, RZ, RZ, -R0 ;  /* 0x000000ffff0a7224 */ /* 0x008fe400078e0a00 */
[----:B------:R-:W-:Y:S01]  /*0a30*/  FMUL R8, R8, UR4 ;  /* 0x0000000408087c20 */ /* 0x000fe20008400000 */
[----:B------:R-:W-:Y:S02]  /*0a40*/  SHF.R.U32.HI R9, RZ, R12, R9 ;  /* 0x0000000cff097219 */ /* 0x000fe40000011609 */
[----:B------:R-:W-:Y:S01]  /*0a50*/  ISETP.NE.AND.EX P0, PT, R31, RZ, PT, P0 ;  /* 0x000000ff1f00720c */ /* 0x000fe20003f05300 */
[----:B------:R1:W3:Y:S01]  /*0a60*/  F2I.U32.TRUNC.NTZ R15, R8 ;  /* 0x00000008000f7305 */ /* 0x0002e2000020f000 */
[----:B------:R-:W1:Y:S01]  /*0a70*/  LDC R20, c[0x0][0x148] ;  /* 0x00005200ff147b82 */ /* 0x000e620000000800 */
[----:B--2---:R-:W-:-:S07]  /*0a80*/  IMAD R0, R7, R10, R6 ;  /* 0x0000000a07007224 */ /* 0x004fce00078e0206 */
[----:B------:R-:W2:Y:S01]  /*0a90*/  LDC R26, c[0x0][0x600] ;  /* 0x00018000ff1a7b82 */ /* 0x000ea20000000800 */
[-CC-:B----4-:R-:W-:Y:S02]  /*0aa0*/  SHF.R.U64 R32, R22, R24.reuse, R9.reuse ;  /* 0x0000001816207219 */ /* 0x190fe40000001209 */
[----:B------:R-:W-:Y:S01]  /*0ab0*/  SHF.R.U32.HI R7, RZ, R24, R9 ;  /* 0x00000018ff077219 */ /* 0x000fe20000011609 */
[----:B------:R-:W-:-:S04]  /*0ac0*/  IMAD.MOV.U32 R9, RZ, RZ, 0x1 ;  /* 0x00000001ff097424 */ /* 0x000fc800078e00ff */
[----:B------:R-:W4:Y:S01]  /*0ad0*/  LDC R21, c[0x0][0x648] ;  /* 0x00019200ff157b82 */ /* 0x000f220000000800 */
[-C--:B0-----:R-:W-:Y:S02]  /*0ae0*/  SHF.L.U32 R6, R11, R28.reuse, RZ ;  /* 0x0000001c0b067219 */ /* 0x081fe400000006ff */
[--C-:B------:R-:W-:Y:S02]  /*0af0*/  SHF.R.U64 R24, R32, R28, R7.reuse ;  /* 0x0000001c20187219 */ /* 0x100fe40000001207 */
[----:B------:R-:W-:Y:S02]  /*0b00*/  LOP3.LUT R13, RZ, R6, RZ, 0x33, !PT ;  /* 0x00000006ff0d7212 */ /* 0x000fe400078e33ff */
[-C--:B------:R-:W-:Y:S01]  /*0b10*/  SHF.R.U32.HI R7, RZ, R28.reuse, R7 ;  /* 0x0000001cff077219 */ /* 0x080fe20000011607 */
[----:B------:R-:W0:Y:S01]  /*0b20*/  LDC R23, c[0x0][0x638] ;  /* 0x00018e00ff177b82 */ /* 0x000e220000000800 */
[----:B------:R-:W-:Y:S01]  /*0b30*/  SHF.L.U32 R12, R9, R28, RZ ;  /* 0x0000001c090c7219 */ /* 0x000fe200000006ff */
[----:B------:R-:W-:-:S06]  /*0b40*/  IMAD.MOV.U32 R6, RZ, RZ, R24 ;  /* 0x000000ffff067224 */ /* 0x000fcc00078e0018 */
[----:B------:R-:W0:Y:S01]  /*0b50*/  LDC R75, c[0x0][0x610] ;  /* 0x00018400ff4b7b82 */ /* 0x000e220000000800 */
[----:B-1-3--:R-:W-:Y:S05]  /*0b60*/  @!P0 BRA `(.L_x_7) ;  /* 0x0000000000288947 */ /* 0x00afea0003800000 */
[----:B------:R-:W1:Y:S02]  /*0b70*/  LDC R11, c[0x0][0x64c] ;  /* 0x00019300ff0b7b82 */ /* 0x000e640000000800 */
[----:B-1----:R-:W-:-:S05]  /*0b80*/  IADD3 R11, P0, R24, R11, RZ ;  /* 0x0000000b180b7210 */ /* 0x002fca0007f1e0ff */
        /* <DEDUP_REMOVED lines=8> */
.L_x_7:
[----:B----4-:R-:W-:Y:S01]  /*0c10*/  SHF.R.U64 R6, R6, R21, R7 ;  /* 0x0000001506067219 */ /* 0x010fe20000001207 */
[----:B--2---:R-:W-:Y:S01]  /*0c20*/  VIADD R7, R26, 0xffffffff ;  /* 0xffffffff1a077836 */ /* 0x004fe20000000000 */
[----:B------:R-:W-:Y:S01]  /*0c30*/  LOP3.LUT R13, R32, R13, RZ, 0xc0, !PT ;  /* 0x0000000d200d7212 */ /* 0x000fe200078ec0ff */
[----:B------:R-:W-:Y:S02]  /*0c40*/  IMAD.MOV R15, RZ, RZ, -R15 ;  /* 0x000000ffff0f7224 */ /* 0x000fe400078e0a0f */
[----:B------:R-:W-:Y:S02]  /*0c50*/  IMAD.MOV R8, RZ, RZ, -R6 ;  /* 0x000000ffff087224 */ /* 0x000fe400078e0a06 */
[----:B------:R-:W-:Y:S01]  /*0c60*/  IMAD R13, R12, R6, R13 ;  /* 0x000000060c0d7224 */ /* 0x000fe200078e020d */
[----:B------:R-:W-:Y:S01]  /*0c70*/  LOP3.LUT R6, R22, R7, RZ, 0xc0, !PT ;  /* 0x0000000716067212 */ /* 0x000fe200078ec0ff */
[----:B------:R-:W-:Y:S02]  /*0c80*/  @P3 IMAD R0, R20, R15, R3 ;  /* 0x0000000f14003224 */ /* 0x000fe400078e0203 */
[----:B0-----:R-:W-:-:S02]  /*0c90*/  IMAD R3, R8, R23, R24 ;  /* 0x0000001708037224 */ /* 0x001fc400078e0218 */
[----:B------:R-:W-:Y:S02]  /*0ca0*/  IMAD R75, R13, R75, R0 ;  /* 0x0000004b0d4b7224 */ /* 0x000fe400078e0200 */
[----:B------:R-:W-:Y:S02]  /*0cb0*/  IMAD R6, R3, R26, R6 ;  /* 0x0000001a03067224 */ /* 0x000fe400078e0206 */
[----:B------:R-:W-:-:S03]  /*0cc0*/  IMAD.MOV.U32 R0, RZ, RZ, 0x1 ;  /* 0x00000001ff007424 */ /* 0x000fc600078e00ff */
[----:B------:R-:W-:Y:S02]  /*0cd0*/  SEL R74, R6, R75, !P3 ;  /* 0x0000004b064a7207 */ /* 0x000fe40005800000 */
[----:B------:R-:W-:-:S07]  /*0ce0*/  SEL R75, R75, R6, !P3 ;  /* 0x000000064b4b7207 */ /* 0x000fce0005800000 */
.L_x_5:
[----:B------:R-:W-:-:S08]  /*0cf0*/  NOP ;  /* 0x0000000000007918 */ /* 0x000fd00000000000 */
[----:B------:R-:W0:Y:S02]  /*0d00*/  USETMAXREG.TRY_ALLOC.CTAPOOL UP0, 0xe8 ;  /* 0x000000e8000079c8 */ /* 0x000e240008000600 */
[----:B0-----:R-:W-:-:S13]  /*0d10*/  PLOP3.LUT P0, PT, PT, PT, UP0, 0x80, 0x0 ;  /* 0x000000000000781c */ /* 0x001fda0003f0f008 */
[----:B------:R-:W-:Y:S05]  /*0d20*/  @!P0 BRA `(.L_x_5) ;  /* 0xfffffffc00f08947 */ /* 0x000fea000383ffff */
[----:B------:R-:W-:Y:S01]  /*0d30*/  ULDC.64 UR4, c[0x0][0x598] ;  /* 0x0001660000047ab9 */ /* 0x000fe20000000a00 */
[----:B------:R-:W-:Y:S01]  /*0d40*/  ULDC.64 UR38, c[0x0][0x208] ;  /* 0x0000820000267ab9 */ /* 0x000fe20000000a00 */
[----:B------:R-:W-:-:S04]  /*0d50*/  ISETP.NE.U32.AND P0, PT, RZ, UR4, PT ;  /* 0x00000004ff007c0c */ /* 0x000fc8000bf05070 */
[----:B------:R-:W-:-:S13]  /*0d60*/  ISETP.NE.AND.EX P0, PT, RZ, UR5, PT, P0 ;  /* 0x00000005ff007c0c */ /* 0x000fda000bf05300 */
[----:B------:R-:W-:Y:S05]  /*0d70*/  @!P0 BRA `(.L_x_8) ;  /* 0x00000000001c8947 */ /* 0x000fea0003800000 */
[----:B------:R-:W0:Y:S02]  /*0d80*/  LDC.64 R6, c[0x0][0x598] ;  /* 0x00016600ff067b82 */ /* 0x000e240000000a00 */
[----:B0-----:R-:W2:Y:S02]  /*0d90*/  LDG.E.64 R6, desc[UR38][R6.64] ;  /* 0x0000002606067981 */ /* 0x001ea4000c1e1b00 */
[----:B--2---:R-:W-:-:S04]  /*0da0*/  ISETP.NE.U32.AND P0, PT, R6, RZ, PT ;  /* 0x000000ff0600720c */ /* 0x004fc80003f05070 */
[----:B------:R-:W-:-:S13]  /*0db0*/  ISETP.NE.AND.EX P0, PT, R7, RZ, PT, P0 ;  /* 0x000000ff0700720c */ /* 0x000fda0003f05300 */
[----:B------:R-:W-:Y:S05]  /*0dc0*/  @!P0 BRA `(.L_x_8) ;  /* 0x0000000000088947 */ /* 0x000fea0003800000 */
[----:B------:R0:W5:Y:S01]  /*0dd0*/  LD.E R19, desc[UR38][R6.64] ;  /* 0x0000002606137980 */ /* 0x000162000c101900 */
[----:B------:R-:W-:Y:S05]  /*0de0*/  BRA `(.L_x_9) ;  /* 0x0000000000247947 */ /* 0x000fea0003800000 */
.L_x_8:
[----:B------:R-:W-:Y:S02]  /*0df0*/  ULDC.64 UR4, c[0x0][0x588] ;  /* 0x0001620000047ab9 */ /* 0x000fe40000000a00 */
[----:B------:R-:W-:-:S04]  /*0e00*/  ISETP.NE.U32.AND P0, PT, RZ, UR4, PT ;  /* 0x00000004ff007c0c */ /* 0x000fc8000bf05070 */
[----:B------:R-:W-:-:S13]  /*0e10*/  ISETP.NE.AND.EX P0, PT, RZ, UR5, PT, P0 ;  /* 0x00000005ff007c0c */ /* 0x000fda000bf05300 */
[----:B------:R-:W-:Y:S05]  /*0e20*/  @!P0 BRA `(.L_x_10) ;  /* 0x00000000000c8947 */ /* 0x000fea0003800000 */
[----:B------:R-:W0:Y:S02]  /*0e30*/  LDC.64 R6, c[0x0][0x588] ;  /* 0x00016200ff067b82 */ /* 0x000e240000000a00 */
[----:B0-----:R1:W5:Y:S01]  /*0e40*/  LDG.E R19, desc[UR38][R6.64] ;  /* 0x0000002606137981 */ /* 0x001362000c1e1900 */
[----:B------:R-:W-:Y:S05]  /*0e50*/  BRA `(.L_x_9) ;  /* 0x0000000000087947 */ /* 0x000fea0003800000 */
.L_x_10:
[----:B------:R-:W-:Y:S02]  /*0e60*/  ULDC UR4, c[0x0][0x580] ;  /* 0x0001600000047ab9 */ /* 0x000fe40000000800 */
[----:B------:R-:W-:-:S07]  /*0e70*/  IMAD.U32 R19, RZ, RZ, UR4 ;  /* 0x00000004ff137e24 */ /* 0x000fce000f8e00ff */
.L_x_9:
[----:B------:R-:W-:Y:S02]  /*0e80*/  ULDC.64 UR4, c[0x0][0x5a0] ;  /* 0x0001680000047ab9 */ /* 0x000fe40000000a00 */
[----:B------:R-:W-:-:S04]  /*0e90*/  ISETP.NE.U32.AND P0, PT, RZ, UR4, PT ;  /* 0x00000004ff007c0c */ /* 0x000fc8000bf05070 */
[----:B------:R-:W-:-:S13]  /*0ea0*/  ISETP.NE.AND.EX P0, PT, RZ, UR5, PT, P0 ;  /* 0x00000005ff007c0c */ /* 0x000fda000bf05300 */
[----:B------:R-:W-:Y:S05]  /*0eb0*/  @!P0 BRA `(.L_x_11) ;  /* 0x00000000001c8947 */ /* 0x000fea0003800000 */
[----:B01----:R-:W0:Y:S02]  /*0ec0*/  LDC.64 R6, c[0x0][0x5a0] ;  /* 0x00016800ff067b82 */ /* 0x003e240000000a00 */
[----:B0-----:R-:W2:Y:S02]  /*0ed0*/  LDG.E.64 R6, desc[UR38][R6.64] ;  /* 0x0000002606067981 */ /* 0x001ea4000c1e1b00 */
[----:B--2---:R-:W-:-:S04]  /*0ee0*/  ISETP.NE.U32.AND P0, PT, R6, RZ, PT ;  /* 0x000000ff0600720c */ /* 0x004fc80003f05070 */
[----:B------:R-:W-:-:S13]  /*0ef0*/  ISETP.NE.AND.EX P0, PT, R7, RZ, PT, P0 ;  /* 0x000000ff0700720c */ /* 0x000fda0003f05300 */
[----:B------:R-:W-:Y:S05]  /*0f00*/  @!P0 BRA `(.L_x_11) ;  /* 0x0000000000088947 */ /* 0x000fea0003800000 */
[----:B------:R0:W5:Y:S01]  /*0f10*/  LD.E R64, desc[UR38][R6.64] ;  /* 0x0000002606407980 */ /* 0x000162000c101900 */
[----:B------:R-:W-:Y:S05]  /*0f20*/  BRA `(.L_x_12) ;  /* 0x0000000000247947 */ /* 0x000fea0003800000 */
.L_x_11:
[----:B------:R-:W-:Y:S02]  /*0f30*/  ULDC.64 UR4, c[0x0][0x590] ;  /* 0x0001640000047ab9 */ /* 0x000fe40000000a00 */
[----:B------:R-:W-:-:S04]  /*0f40*/  ISETP.NE.U32.AND P0, PT, RZ, UR4, PT ;  /* 0x00000004ff007c0c */ /* 0x000fc8000bf05070 */
[----:B------:R-:W-:-:S13]  /*0f50*/  ISETP.NE.AND.EX P0, PT, RZ, UR5, PT, P0 ;  /* 0x00000005ff007c0c */ /* 0x000fda000bf05300 */
[----:B------:R-:W-:Y:S05]  /*0f60*/  @!P0 BRA `(.L_x_13) ;  /* 0x00000000000c8947 */ /* 0x000fea0003800000 */
[----:B------:R-:W2:Y:S02]  /*0f70*/  LDC.64 R64, c[0x0][0x590] ;  /* 0x00016400ff407b82 */ /* 0x000ea40000000a00 */
[----:B--2---:R2:W5:Y:S01]  /*0f80*/  LDG.E R64, desc[UR38][R64.64] ;  /* 0x0000002640407981 */ /* 0x004562000c1e1900 */
[----:B------:R-:W-:Y:S05]  /*0f90*/  BRA `(.L_x_12) ;  /* 0x0000000000087947 */ /* 0x000fea0003800000 */
.L_x_13:
[----:B------:R-:W-:Y:S02]  /*0fa0*/  ULDC UR4, c[0x0][0x584] ;  /* 0x0001610000047ab9 */ /* 0x000fe40000000800 */
[----:B------:R-:W-:-:S07]  /*0fb0*/  IMAD.U32 R64, RZ, RZ, UR4 ;  /* 0x00000004ff407e24 */ /* 0x000fce000f8e00ff */
.L_x_12:
[----:B------:R-:W-:-:S13]  /*0fc0*/  LOP3.LUT P0, RZ, R0, 0xff, RZ, 0xc0, !PT ;  /* 0x000000ff00ff7812 */ /* 0x000fda000780c0ff */
[----:B------:R-:W-:Y:S05]  /*0fd0*/  @!P0 EXIT ;  /* 0x000000000000894d */ /* 0x000fea0003800000 */
[----:B------:R-:W3:Y:S01]  /*0fe0*/  LDC R66, c[0x0][0x658] ;  /* 0x00019600ff427b82 */ /* 0x000ee20000000800 */
[----:B------:R-:W-:Y:S01]  /*0ff0*/  LOP3.LUT R14, R14, 0x1, RZ, 0xc0, !PT ;  /* 0x000000010e0e7812 */ /* 0x000fe200078ec0ff */
[----:B------:R-:W-:Y:S01]  /*1000*/  ULDC.64 UR6, c[0x0][0x288] ;  /* 0x0000a20000067ab9 */ /* 0x000fe20000000a00 */
[----:B------:R-:W-:Y:S01]  /*1010*/  SHF.R.U32.HI R0, RZ, 0x2, R4 ;  /* 0x00000002ff007819 */ /* 0x000fe20000011604 */
[----:B------:R-:W-:Y:S01]  /*1020*/  UIADD3 UR4, UR7, 0x3f, URZ ;  /* 0x0000003f07047890 */ /* 0x000fe2000fffe03f */
[----:B------:R-:W-:Y:S01]  /*1030*/  SHF.R.U32.HI R5, RZ, 0x1, R5 ;  /* 0x00000001ff057819 */ /* 0x000fe20000011605 */
[----:B------:R-:W-:Y:S01]  /*1040*/  IMAD.SHL.U32 R3, R14, 0x40, RZ ;  /* 0x000000400e037824 */ /* 0x000fe200078e00ff */
[----:B------:R-:W-:Y:S01]  /*1050*/  LOP3.LUT R0, R0, 0x7, RZ, 0xc0, !PT ;  /* 0x0000000700007812 */ /* 0x000fe200078ec0ff */
[----:B------:R-:W4:Y:S01]  /*1060*/  LDC.64 R68, c[0x0][0x5c8] ;  /* 0x00017200ff447b82 */ /* 0x000f220000000a00 */
[----:B------:R-:W-:Y:S01]  /*1070*/  USHF.R.S32.HI UR5, URZ, 0x1f, UR4 ;  /* 0x0000001f3f057899 */ /* 0x000fe20008011404 */
[----:B------:R-:W-:Y:S01]  /*1080*/  LOP3.LUT R5, R5, 0x30, RZ, 0xc0, !PT ;  /* 0x0000003005057812 */ /* 0x000fe200078ec0ff */
[----:B01----:R-:W-:Y:S01]  /*1090*/  IMAD.MOV.U32 R7, RZ, RZ, 0x1 ;  /* 0x00000001ff077424 */ /* 0x003fe200078e00ff */
[--C-:B------:R-:W-:Y:S01]  /*10a0*/  LOP3.LUT R22, R3, 0x40, R0.reuse, 0xe2, !PT ;  /* 0x0000004003167812 */ /* 0x100fe200078ee200 */
[----:B------:R-:W-:Y:S01]  /*10b0*/  ULEA.HI UR5, UR5, UR4, URZ, 0x6 ;  /* 0x0000000405057291 */ /* 0x000fe2000f8f303f */
[-C--:B------:R-:W-:Y:S01]  /*10c0*/  IADD3 R3, RZ, -R5.reuse, -R0 ;  /* 0x80000005ff037210 */ /* 0x080fe20007ffe800 */
[----:B------:R-:W-:Y:S01]  /*10d0*/  IMAD.U32 R6, RZ, RZ, UR6 ;  /* 0x00000006ff067e24 */ /* 0x000fe2000f8e00ff */
[----:B------:R-:W-:Y:S01]  /*10e0*/  LOP3.LUT R22, R22, R5, RZ, 0xfc, !PT ;  /* 0x0000000516167212 */ /* 0x000fe200078efcff */
[----:B------:R-:W-:Y:S01]  /*10f0*/  USHF.R.S32.HI UR43, URZ, 0x6, UR5 ;  /* 0x000000063f2b7899 */ /* 0x000fe20008011405 */
[----:B------:R-:W-:Y:S01]  /*1100*/  IMAD.MOV.U32 R5, RZ, RZ, -0x1 ;  /* 0xffffffffff057424 */ /* 0x000fe200078e00ff */
[----:B--2---:R-:W-:Y:S01]  /*1110*/  LOP3.LUT R65, R4, 0x3, RZ, 0xc0, !PT ;  /* 0x0000000304417812 */ /* 0x004fe200078ec0ff */
[----:B------:R-:W-:Y:S01]  /*1120*/  IMAD R3, R14, -0x40, R3 ;  /* 0xffffffc00e037824 */ /* 0x000fe200078e0203 */
[----:B------:R-:W-:Y:S01]  /*1130*/  UISETP.LT.AND UP0, UPT, UR43, 0x1, UPT ;  /* 0x000000012b00788c */ /* 0x000fe2000bf01270 */
[----:B------:R-:W-:Y:S01]  /*1140*/  LOP3.LUT R70, R4, 0x80, RZ, 0xc0, !PT ;  /* 0x0000008004467812 */ /* 0x000fe200078ec0ff */
[----:B------:R-:W-:Y:S01]  /*1150*/  ULDC UR4, c[0x0][0x284] ;  /* 0x0000a10000047ab9 */ /* 0x000fe20000000800 */
[-C--:B---3--:R-:W-:Y:S01]  /*1160*/  SHF.L.U32 R5, R5, R66.reuse, RZ ;  /* 0x0000004205057219 */ /* 0x088fe200000006ff */
[----:B------:R-:W-:Y:S01]  /*1170*/  USEL UR44, UR43, 0x1, UP0 ;  /* 0x000000012b2c7887 */ /* 0x000fe20008000000 */
[----:B------:R-:W-:Y:S01]  /*1180*/  IMAD R65, R65, -0x2, R6 ;  /* 0xfffffffe41417824 */ /* 0x000fe200078e0206 */
[----:B------:R-:W-:Y:S01]  /*1190*/  SHF.L.U32 R66, R7, R66, RZ ;  /* 0x0000004207427219 */ /* 0x000fe200000006ff */
[----:B------:R-:W-:Y:S01]  /*11a0*/  VIADD R72, R3, UR4 ;  /* 0x0000000403487c36 */ /* 0x000fe20008000000 */
[----:B------:R-:W-:Y:S01]  /*11b0*/  LOP3.LUT R80, R18, 0x1, RZ, 0xfc, !PT ;  /* 0x0000000112507812 */ /* 0x000fe200078efcff */
[----:B------:R-:W-:Y:S01]  /*11c0*/  IMAD.MOV.U32 R23, RZ, RZ, RZ ;  /* 0x000000ffff177224 */ /* 0x000fe200078e00ff */
[----:B------:R-:W-:Y:S01]  /*11d0*/  SHF.R.U32.HI R70, RZ, 0x7, R70 ;  /* 0x00000007ff467819 */ /* 0x000fe20000011646 */
[----:B------:R-:W-:Y:S01]  /*11e0*/  UIADD3 UR44, UR43, -UR44, URZ ;  /* 0x8000002c2b2c7290 */ /* 0x000fe2000fffe03f */
[C---:B----4-:R-:W-:Y:S01]  /*11f0*/  SHF.L.U64.HI R67, R68.reuse, 0x3, R69 ;  /* 0x0000000344437819 */ /* 0x050fe20000010245 */
[----:B------:R-:W-:Y:S01]  /*1200*/  IMAD.SHL.U32 R68, R68, 0x8, RZ ;  /* 0x0000000844447824 */ /* 0x000fe200078e00ff */
[----:B------:R-:W-:Y:S01]  /*1210*/  LOP3.LUT R71, RZ, R5, RZ, 0x33, !PT ;  /* 0x00000005ff477212 */ /* 0x000fe200078e33ff */
[----:B------:R-:W-:Y:S01]  /*1220*/  IMAD.SHL.U32 R69, R4, 0x2, RZ ;  /* 0x0000000204457824 */ /* 0x000fe200078e00ff */
[----:B------:R-:W-:Y:S01]  /*1230*/  UMOV UR40, URZ ;  /* 0x0000003f00287c82 */ /* 0x000fe20008000000 */
[----:B------:R-:W-:-:S06]  /*1240*/  UMOV UR41, URZ ;  /* 0x0000003f00297c82 */ /* 0x000fcc0008000000 */
.L_x_111:
[----:B0-----:R-:W0:Y:S01]  /*1250*/  SHFL.IDX PT, R0, R70, RZ, 0x1f ;  /* 0x00001fff46007589 */ /* 0x001e2200000e0000 */
[----:B-1----:R-:W1:Y:S01]  /*1260*/  S2UR UR7, SR_CgaCtaId ;  /* 0x00000000000779c3 */ /* 0x002e620000008800 */
[----:B------:R-:W-:Y:S01]  /*1270*/  UMOV UR6, 0x400 ;  /* 0x0000040000067882 */ /* 0x000fe20000000000 */
[----:B0-----:R-:W-:Y:S01]  /*1280*/  R2UR UR4, R0 ;  /* 0x00000000000472ca */ /* 0x001fe200000e0000 */
[----:B-1----:R-:W-:-:S12]  /*1290*/  ULEA UR46, UR7, UR6, 0x18 ;  /* 0x00000006072e7291 */ /* 0x002fd8000f8ec03f */
[----:B------:R-:W-:-:S04]  /*12a0*/  ULEA.HI UR5, UR4, UR4, URZ, 0x1 ;  /* 0x0000000404057291 */ /* 0x000fc8000f8f083f */
[----:B------:R-:W-:-:S04]  /*12b0*/  ULOP3.LUT UR5, UR5, 0x7fffe, URZ, 0xc0, !UPT ;  /* 0x0007fffe05057892 */ /* 0x000fc8000f8ec03f */
[----:B------:R-:W-:-:S03]  /*12c0*/  UIADD3 UR5, UR4, -UR5, URZ ;  /* 0x8000000504057290 */ /* 0x000fc6000fffe03f */
[----:B------:R-:W-:Y:S01]  /*12d0*/  ULDC UR4, c[0x0][0x28c] ;  /* 0x0000a30000047ab9 */ /* 0x000fe20000000800 */
[----:B------:R-:W-:Y:S01]  /*12e0*/  ULEA UR5, UR5, UR46, 0xd ;  /* 0x0000002e05057291 */ /* 0x000fe2000f8e683f */
[----:B------:R-:W-:-:S03]  /*12f0*/  ISETP.LT.AND P0, PT, RZ, UR4, PT ;  /* 0x00000004ff007c0c */ /* 0x000fc6000bf01270 */
[----:B------:R-:W-:-:S04]  /*1300*/  UIADD3 UR5, UR5, 0x180, URZ ;  /* 0x0000018005057890 */ /* 0x000fc8000fffe03f */
[----:B------:R-:W-:-:S04]  /*1310*/  USHF.R.U32.HI UR5, URZ, 0x4, UR5 ;  /* 0x000000043f057899 */ /* 0x000fc80008011605 */
[----:B------:R-:W-:-:S04]  /*1320*/  ULOP3.LUT UR5, UR5, 0x3fff, URZ, 0xc0, !UPT ;  /* 0x00003fff05057892 */ /* 0x000fc8000f8ec03f */
[----:B------:R-:W-:Y:S01]  /*1330*/  ULOP3.LUT UR45, UR5, 0x10000, URZ, 0xfc, !UPT ;  /* 0x00010000052d7892 */ /* 0x000fe2000f8efc3f */
[----:B--2345:R-:W-:Y:S11]  /*1340*/  @P0 BRA `(.L_x_14) ;  /* 0x0000000000400947 */ /* 0x03cff60003800000 */
[----:B------:R-:W-:Y:S01]  /*1350*/  MOV R0, 0x0 ;  /* 0x0000000000007802 */ /* 0x000fe20000000f00 */
[----:B------:R-:W-:Y:S01]  /*1360*/  ULDC.64 UR4, c[0x4][0x68] ;  /* 0x01001a0000047ab9 */ /* 0x000fe20000000a00 */
[----:B------:R-:W-:Y:S01]  /*1370*/  ULDC.64 UR6, c[0x4][0x8] ;  /* 0x0100020000067ab9 */ /* 0x000fe20000000a00 */
[----:B------:R-:W-:Y:S01]  /*1380*/  IMAD.U32 R4, RZ, RZ, UR4 ;  /* 0x00000004ff047e24 */ /* 0x000fe2000f8e00ff */
[----:B------:R0:W1:Y:S01]  /*1390*/  LDC.64 R14, c[0x4][R0] ;  /* 0x01000000000e7b82 */ /* 0x0000620000000a00 */
[----:B------:R-:W-:Y:S01]  /*13a0*/  IMAD.U32 R5, RZ, RZ, UR5 ;  /* 0x00000005ff057e24 */ /* 0x000fe2000f8e00ff */
[----:B------:R-:W-:Y:S01]  /*13b0*/  ULDC.64 UR4, c[0x4][0x70] ;  /* 0x01001c0000047ab9 */ /* 0x000fe20000000a00 */
[----:B------:R-:W-:Y:S02]  /*13c0*/  IMAD.U32 R10, RZ, RZ, UR6 ;  /* 0x00000006ff0a7e24 */ /* 0x000fe4000f8e00ff */
[----:B------:R-:W-:Y:S02]  /*13d0*/  IMAD.U32 R6, RZ, RZ, UR4 ;  /* 0x00000004ff067e24 */ /* 0x000fe4000f8e00ff */
[----:B------:R-:W-:-:S02]  /*13e0*/  IMAD.U32 R7, RZ, RZ, UR5 ;  /* 0x00000005ff077e24 */ /* 0x000fc4000f8e00ff */
[----:B------:R-:W-:Y:S02]  /*13f0*/  IMAD.U32 R11, RZ, RZ, UR7 ;  /* 0x00000007ff0b7e24 */ /* 0x000fe4000f8e00ff */
[----:B------:R-:W-:Y:S02]  /*1400*/  IMAD.MOV.U32 R8, RZ, RZ, 0x1e1 ;  /* 0x000001e1ff087424 */ /* 0x000fe400078e00ff */
[----:B------:R-:W-:Y:S02]  /*1410*/  IMAD.MOV.U32 R12, RZ, RZ, 0x1 ;  /* 0x00000001ff0c7424 */ /* 0x000fe400078e00ff */
[----:B0-----:R-:W-:-:S07]  /*1420*/  IMAD.MOV.U32 R13, RZ, RZ, RZ ;  /* 0x000000ffff0d7224 */ /* 0x001fce00078e00ff */
[----:B------:R-:W-:-:S07]  /*1430*/  LEPC R20, `(.L_x_14) ;  /* 0x000000001014794e */ /* 0x000fce0000000000 */
[----:B-1---5:R-:W-:Y:S05]  /*1440*/  CALL.ABS.NOINC R14 ;  /* 0x000000000e007343 */ /* 0x022fea0003c00000 */
.L_x_14:
[----:B------:R-:W-:-:S13]  /*1450*/  ISETP.NE.AND P0, PT, R80, 0x3, PT ;  /* 0x000000035000780c */ /* 0x000fda0003f05270 */
[----:B------:R-:W-:Y:S05]  /*1460*/  @!P0 BRA `(.L_x_15) ;  /* 0x0000000000048947 */ /* 0x000fea0003800000 */
[----:B------:R-:W-:Y:S01]  /*1470*/  BPT.TRAP 0x1 ;  /* 0x000000040000795c */ /* 0x000fe20000300000 */
.L_x_15:
[----:B------:R-:W-:Y:S02]  /*1480*/  IMAD.U32 R3, RZ, RZ, UR41 ;  /* 0x00000029ff037e24 */ /* 0x000fe4000f8e00ff */
[----:B------:R-:W-:-:S03]  /*1490*/  IMAD.U32 R0, RZ, RZ, UR40 ;  /* 0x00000028ff007e24 */ /* 0x000fc6000f8e00ff */
[----:B------:R-:W-:Y:S02]  /*14a0*/  LEA R3, R3, UR46, 0x3 ;  /* 0x0000002e03037c11 */ /* 0x000fe4000f8e18ff */
[----:B------:R-:W-:-:S04]  /*14b0*/  SHF.L.U32 R0, R0, 0x1f, RZ ;  /* 0x0000001f00007819 */ /* 0x000fc800000006ff */
[----:B------:R0:W1:Y:S01]  /*14c0*/  SYNCS.PHASECHK.TRANS64.TRYWAIT P1, [R3+URZ], R0 ;  /* 0x00000000030075a7 */ /* 0x000062000802017f */
[----:B------:R-:W-:Y:S05]  /*14d0*/  @!P0 BRA `(.L_x_16) ;  /* 0x0000000000048947 */ /* 0x000fea0003800000 */
[----:B------:R-:W-:Y:S01]  /*14e0*/  BPT.TRAP 0x1 ;  /* 0x000000040000795c */ /* 0x000fe20000300000 */
.L_x_16:
[----:B------:R-:W-:-:S05]  /*14f0*/  IMAD.U32 R4, RZ, RZ, UR44 ;  /* 0x0000002cff047e24 */ /* 0x000fca000f8e00ff */
[----:B------:R-:W-:Y:S01]  /*1500*/  ISETP.GE.AND P2, PT, R4, 0x1, PT ;  /* 0x000000010400780c */ /* 0x000fe20003f46270 */
[----:B-1----:R-:W-:-:S12]  /*1510*/  @P1 BRA `(.L_x_17) ;  /* 0x0000000000081947 */ /* 0x002fd80003800000 */
[----:B------:R-:W1:Y:S02]  /*1520*/  SYNCS.PHASECHK.TRANS64.TRYWAIT P1, [R3+URZ], R0 ;  /* 0x00000000030075a7 */ /* 0x000e64000802017f */
[----:B-1----:R-:W-:Y:S05]  /*1530*/  @!P1 BRA `(.L_x_18) ;  /* 0x0000005c00889947 */ /* 0x002fea0003800000 */
.L_x_17:
[----:B------:R-:W-:Y:S05]  /*1540*/  WARPSYNC.ALL ;  /* 0x0000000000007948 */ /* 0x000fea0003800000 */
[----:B------:R-:W-:Y:S01]  /*1550*/  UIADD3 UR4, UR46, 0x20180, URZ ;  /* 0x000201802e047890 */ /* 0x000fe2000fffe03f */
[----:B------:R-:W-:Y:S01]  /*1560*/  WARPGROUP.ARRIVE ;  /* 0x00000000000079c5 */ /* 0x000fe20000000000 */
[----:B------:R-:W-:Y:S02]  /*1570*/  ULEA UR6, UR41, UR45, 0xa ;  /* 0x0000002d29067291 */ /* 0x000fe4000f8e503f */
[----:B------:R-:W-:Y:S01]  /*1580*/  USHF.R.U32.HI UR4, URZ, 0x4, UR4 ;  /* 0x000000043f047899 */ /* 0x000fe20008011604 */
[----:B------:R-:W-:Y:S01]  /*1590*/  UMOV UR13, 0x40000040 ;  /* 0x40000040000d7882 */ /* 0x000fe20000000000 */
[----:B------:R-:W-:-:S02]  /*15a0*/  UMOV UR15, 0x40000040 ;  /* 0x40000040000f7882 */ /* 0x000fc40000000000 */
[----:B------:R-:W-:Y:S01]  /*15b0*/  ULOP3.LUT UR4, UR4, 0x3fff, URZ, 0xc0, !UPT ;  /* 0x00003fff04047892 */ /* 0x000fe2000f8ec03f */
[----:B------:R-:W-:Y:S01]  /*15c0*/  UMOV UR12, UR6 ;  /* 0x00000006000c7c82 */ /* 0x000fe20008000000 */
[----:B------:R-:W-:Y:S02]  /*15d0*/  UMOV UR17, UR13 ;  /* 0x0000000d00117c82 */ /* 0x000fe40008000000 */
[----:B------:R-:W-:Y:S01]  /*15e0*/  ULOP3.LUT UR8, UR4, 0x10000, URZ, 0xfc, !UPT ;  /* 0x0001000004087892 */ /* 0x000fe2000f8efc3f */
[----:B------:R-:W-:Y:S01]  /*15f0*/  UMOV UR16, UR12 ;  /* 0x0000000c00107c82 */ /* 0x000fe20008000000 */
[----:B------:R-:W-:Y:S02]  /*1600*/  UMOV UR19, 0x40000040 ;  /* 0x4000004000137882 */ /* 0x000fe40000000000 */
[----:B------:R-:W-:-:S04]  /*1610*/  UIMAD UR4, UR41, 0x280, UR8 ;  /* 0x00000280290478a4 */ /* 0x000fc8000f8e0208 */
[----:B------:R-:W-:Y:S02]  /*1620*/  UIADD3 UR18, UR4, 0x80, URZ ;  /* 0x0000008004127890 */ /* 0x000fe4000fffe03f */
[----:B------:R-:W-:Y:S02]  /*1630*/  UIADD3 UR5, UR4, 0x100, URZ ;  /* 0x0000010004057890 */ /* 0x000fe4000fffe03f */
[----:B------:R-:W-:Y:S01]  /*1640*/  UMOV UR14, UR4 ;  /* 0x00000004000e7c82 */ /* 0x000fe20008000000 */
[----:B------:R-:W-:Y:S01]  /*1650*/  UIADD3 UR7, UR4, 0x180, URZ ;  /* 0x0000018004077890 */ /* 0x000fe2000fffe03f */
[----:B------:R-:W-:Y:S01]  /*1660*/  HGMMA.64x16x16.F32.BF16 R56, gdesc[UR12], RZ, !UPT, gsb0 ;  /* 0x002000000c3879f0 */ /* 0x000fe2000c0018ff */
[----:B------:R-:W-:Y:S01]  /*1670*/  UMOV UR15, 0x40000040 ;  /* 0x40000040000f7882 */ /* 0x000fe20000000000 */
[----:B------:R-:W-:Y:S01]  /*1680*/  UIADD3 UR9, UR4, 0x200, URZ ;  /* 0x0000020004097890 */ /* 0x000fe2000fffe03f */
[----:B------:R-:W-:Y:S01]  /*1690*/  UMOV UR14, UR5 ;  /* 0x00000005000e7c82 */ /* 0x000fe20008000000 */
[----:B------:R-:W-:Y:S01]  /*16a0*/  UIADD3 UR5, UR4, 0x102, URZ ;  /* 0x0000010204057890 */ /* 0x000fe2000fffe03f */
[----:B------:R-:W-:-:S02]  /*16b0*/  WARPGROUP.DEPBAR.LE gsb0, 0x0 ;  /* 0x00008000000079c5 */ /* 0x000fc40000010000 */
[----:B------:R-:W-:-:S06]  /*16c0*/  WARPGROUP.ARRIVE ;  /* 0x00000000000079c5 */ /* 0x000fcc0000000000 */
[----:B------:R-:W-:Y:S01]  /*16d0*/  HGMMA.64x16x16.F32.BF16 R48, gdesc[UR16], RZ, !UPT, gsb0 ;  /* 0x00200000103079f0 */ /* 0x000fe2000c0018ff */
[----:B------:R-:W-:Y:S01]  /*16e0*/  UIADD3 UR18, UR4, 0x82, URZ ;  /* 0x0000008204127890 */ /* 0x000fe2000fffe03f */
[----:B------:R-:W-:Y:S01]  /*16f0*/  UMOV UR19, 0x40000040 ;  /* 0x4000004000137882 */ /* 0x000fe20000000000 */
[----:B------:R-:W-:Y:S02]  /*1700*/  WARPGROUP.DEPBAR.LE gsb0, 0x0 ;  /* 0x00008000000079c5 */ /* 0x000fe40000010000 */
[----:B------:R-:W-:-:S06]  /*1710*/  WARPGROUP.ARRIVE ;  /* 0x00000000000079c5 */ /* 0x000fcc0000000000 */
[----:B------:R-:W-:Y:S01]  /*1720*/  HGMMA.64x16x16.F32.BF16 R40, gdesc[UR12], RZ, !UPT, gsb0 ;  /* 0x002000000c2879f0 */ /* 0x000fe2000c0018ff */
[----:B------:R-:W-:Y:S01]  /*1730*/  UMOV UR14, UR7 ;  /* 0x00000007000e7c82 */ /* 0x000fe20008000000 */
[----:B------:R-:W-:Y:S01]  /*1740*/  UMOV UR15, 0x40000040 ;  /* 0x40000040000f7882 */ /* 0x000fe20000000000 */
[----:B------:R-:W-:Y:S01]  /*1750*/  UIADD3 UR7, UR4, 0x182, URZ ;  /* 0x0000018204077890 */ /* 0x000fe2000fffe03f */
        /* <DEDUP_REMOVED lines=9> */
[----:B------:R-:W-:Y:S02]  /*17f0*/  UIADD3 UR12, UR6, 0x2, URZ ;  /* 0x00000002060c7890 */ /* 0x000fe4000fffe03f */
[----:B------:R-:W-:Y:S01]  /*1800*/  UIADD3 UR14, UR4, 0x2, URZ ;  /* 0x00000002040e7890 */ /* 0x000fe2000fffe03f */
[----:B------:R-:W-:Y:S01]  /*1810*/  UMOV UR13, 0x40000040 ;  /* 0x40000040000d7882 */ /* 0x000fe20000000000 */
[----:B------:R-:W-:Y:S01]  /*1820*/  UMOV UR15, 0x40000040 ;  /* 0x40000040000f7882 */ /* 0x000fe20000000000 */
[----:B------:R-:W-:Y:S02]  /*1830*/  UMOV UR17, UR13 ;  /* 0x0000000d00117c82 */ /* 0x000fe40008000000 */
[----:B------:R-:W-:Y:S01]  /*1840*/  UMOV UR16, UR12 ;  /* 0x0000000c00107c82 */ /* 0x000fe20008000000 */
[----:B------:R-:W-:Y:S02]  /*1850*/  WARPGROUP.DEPBAR.LE gsb0, 0x0 ;  /* 0x00008000000079c5 */ /* 0x000fe40000010000 */
[----:B------:R-:W-:-:S06]  /*1860*/  WARPGROUP.ARRIVE ;  /* 0x00000000000079c5 */ /* 0x000fcc0000000000 */
[----:B------:R-:W-:Y:S01]  /*1870*/  HGMMA.64x16x16.F32.BF16 R56, gdesc[UR12], R56, gsb0 ;  /* 0x002000000c3879f0 */ /* 0x000fe20008001838 */
[----:B------:R-:W-:Y:S01]  /*1880*/  UMOV UR14, UR5 ;  /* 0x00000005000e7c82 */ /* 0x000fe20008000000 */
[----:B------:R-:W-:Y:S01]  /*1890*/  UMOV UR15, 0x40000040 ;  /* 0x40000040000f7882 */ /* 0x000fe20000000000 */
[----:B------:R-:W-:Y:S01]  /*18a0*/  UIADD3 UR5, UR4, 0x104, URZ ;  /* 0x0000010404057890 */ /* 0x000fe2000fffe03f */
[----:B------:R-:W-:Y:S02]  /*18b0*/  WARPGROUP.DEPBAR.LE gsb0, 0x0 ;  /* 0x00008000000079c5 */ /* 0x000fe40000010000 */
[----:B------:R-:W-:-:S06]  /*18c0*/  WARPGROUP.ARRIVE ;  /* 0x00000000000079c5 */ /* 0x000fcc0000000000 */
[----:B------:R-:W-:Y:S01]  /*18d0*/  HGMMA.64x16x16.F32.BF16 R48, gdesc[UR16], R48, gsb0 ;  /* 0x00200000103079f0 */ /* 0x000fe20008001830 */
[----:B------:R-:W-:Y:S01]  /*18e0*/  UIADD3 UR18, UR4, 0x84, URZ ;  /* 0x0000008404127890 */ /* 0x000fe2000fffe03f */
[----:B------:R-:W-:Y:S01]  /*18f0*/  UMOV UR19, 0x40000040 ;  /* 0x4000004000137882 */ /* 0x000fe20000000000 */
        /* <DEDUP_REMOVED lines=51> */
[----:B------:R-:W-:Y:S02]  /*1c30*/  UIADD3 UR6, UR4, 0x186, URZ ;  /* 0x0000018604067890 */ /* 0x000fe4000fffe03f */
[----:B------:R-:W-:Y:S01]  /*1c40*/  UIADD3 UR4, UR4, 0x206, URZ ;  /* 0x0000020604047890 */ /* 0x000fe2000fffe03f */
[----:B------:R-:W-:-:S02]  /*1c50*/  WARPGROUP.DEPBAR.LE gsb0, 0x0 ;  /* 0x00008000000079c5 */ /* 0x000fc40000010000 */
[----:B------:R-:W-:-:S06]  /*1c60*/  WARPGROUP.ARRIVE ;  /* 0x00000000000079c5 */ /* 0x000fcc0000000000 */
[----:B------:R-:W-:Y:S01]  /*1c70*/  HGMMA.64x16x16.F32.BF16 R56, gdesc[UR12], R56, gsb0 ;  /* 0x002000000c3879f0 */ /* 0x000fe20008001838 */
[----:B------:R-:W-:Y:S01]  /*1c80*/  UMOV UR14, UR5 ;  /* 0x00000005000e7c82 */ /* 0x000fe20008000000 */
[----:B------:R-:W-:Y:S01]  /*1c90*/  UMOV UR15, 0x40000040 ;  /* 0x40000040000f7882 */ /* 0x000fe20000000000 */
[----:B------:R-:W-:Y:S02]  /*1ca0*/  WARPGROUP.DEPBAR.LE gsb0, 0x0 ;  /* 0x00008000000079c5 */ /* 0x000fe40000010000 */
[----:B------:R-:W-:-:S06]  /*1cb0*/  WARPGROUP.ARRIVE ;  /* 0x00000000000079c5 */ /* 0x000fcc0000000000 */
[----:B------:R-:W-:Y:S03]  /*1cc0*/  HGMMA.64x16x16.F32.BF16 R48, gdesc[UR16], R48, gsb0 ;  /* 0x00200000103079f0 */ /* 0x000fe60008001830 */
        /* <DEDUP_REMOVED lines=14> */
[----:B------:R-:W-:Y:S05]  /*1db0*/  @!P2 BRA `(.L_x_19) ;  /* 0x00000008009ca947 */ /* 0x000fea0003800000 */
[----:B------:R-:W-:Y:S01]  /*1dc0*/  UIADD3 UR13, UR41, 0x1, URZ ;  /* 0x00000001290d7890 */ /* 0x000fe2000fffe03f */
[----:B01----:R-:W-:Y:S01]  /*1dd0*/  IMAD.U32 R0, RZ, RZ, UR44 ;  /* 0x0000002cff007e24 */ /* 0x003fe2000f8e00ff */
[----:B------:R-:W-:Y:S02]  /*1de0*/  UMOV UR9, UR41 ;  /* 0x0000002900097c82 */ /* 0x000fe40008000000 */
[----:B------:R-:W-:-:S04]  /*1df0*/  UISETP.NE.AND UP0, UPT, UR13, 0x8, UPT ;  /* 0x000000080d00788c */ /* 0x000fc8000bf05270 */
[----:B------:R-:W-:Y:S02]  /*1e00*/  USEL UR4, URZ, 0x1, UP0 ;  /* 0x000000013f047887 */ /* 0x000fe40008000000 */
[----:B------:R-:W-:Y:S02]  /*1e10*/  USEL UR13, UR13, URZ, UP0 ;  /* 0x0000003f0d0d7287 */ /* 0x000fe40008000000 */
[----:B------:R-:W-:-:S06]  /*1e20*/  ULOP3.LUT UR4, UR40, UR4, URZ, 0x3c, !UPT ;  /* 0x0000000428047292 */ /* 0x000fcc000f8e3c3f */
[----:B------:R-:W-:-:S07]  /*1e30*/  IMAD.U32 R5, RZ, RZ, UR4 ;  /* 0x00000004ff057e24 */ /* 0x000fce000f8e00ff */
.L_x_26:
[----:B01----:R-:W-:Y:S05]  /*1e40*/  @!P0 BRA `(.L_x_20) ;  /* 0x0000000000048947 */ /* 0x003fea0003800000 */
[----:B------:R-:W-:Y:S01]  /*1e50*/  BPT.TRAP 0x1 ;  /* 0x000000040000795c */ /* 0x000fe20000300000 */
.L_x_20:
[----:B------:R-:W0:Y:S01]  /*1e60*/  S2UR UR4, SR_CgaCtaId ;  /* 0x00000000000479c3 */ /* 0x000e220000008800 */
[----:B------:R-:W-:Y:S01]  /*1e70*/  UMOV UR10, 0x400 ;  /* 0x00000400000a7882 */ /* 0x000fe20000000000 */
[----:B------:R-:W-:Y:S01]  /*1e80*/  SHF.L.U32 R3, R5, 0x1f, RZ ;  /* 0x0000001f05037819 */ /* 0x000fe200000006ff */
[----:B0-----:R-:W-:-:S04]  /*1e90*/  ULEA UR10, UR4, UR10, 0x18 ;  /* 0x0000000a040a7291 */ /* 0x001fc8000f8ec03f */
[----:B------:R-:W-:-:S09]  /*1ea0*/  ULEA UR4, UR13, UR10, 0x3 ;  /* 0x0000000a0d047291 */ /* 0x000fd2000f8e183f */
[----:B------:R0:W1:Y:S01]  /*1eb0*/  SYNCS.PHASECHK.TRANS64.TRYWAIT P1, [UR4], R3 ;  /* 0x00000003ff0075a7 */ /* 0x0000620008020144 */
[----:B------:R-:W-:Y:S05]  /*1ec0*/  @!P0 BRA `(.L_x_21) ;  /* 0x0000000000048947 */ /* 0x000fea0003800000 */
[----:B------:R-:W-:Y:S01]  /*1ed0*/  BPT.TRAP 0x1 ;  /* 0x000000040000795c */ /* 0x000fe20000300000 */
.L_x_21:
[----:B-1----:R-:W-:Y:S05]  /*1ee0*/  @P1 BRA `(.L_x_22) ;  /* 0x0000000000081947 */ /* 0x002fea0003800000 */
[----:B------:R-:W1:Y:S02]  /*1ef0*/  SYNCS.PHASECHK.TRANS64.TRYWAIT P1, [UR4], R3 ;  /* 0x00000003ff0075a7 */ /* 0x000e640008020144 */
[----:B-1----:R-:W-:Y:S05]  /*1f00*/  @!P1 BRA `(.L_x_23) ;  /* 0x0000005400289947 */ /* 0x002fea0003800000 */
.L_x_22:
[----:B------:R-:W-:Y:S01]  /*1f10*/  ULEA UR12, UR13, UR45, 0xa ;  /* 0x0000002d0d0c7291 */ /* 0x000fe2000f8e503f */
[----:B------:R-:W-:Y:S01]  /*1f20*/  WARPGROUP.ARRIVE ;  /* 0x00000000000079c5 */ /* 0x000fe20000000000 */
[----:B------:R-:W-:Y:S01]  /*1f30*/  UIMAD UR11, UR13, 0x280, UR8 ;  /* 0x000002800d0b78a4 */ /* 0x000fe2000f8e0208 */
[----:B------:R-:W-:Y:S01]  /*1f40*/  UMOV UR5, 0x40000040 ;  /* 0x4000004000057882 */ /* 0x000fe20000000000 */
[----:B------:R-:W-:Y:S02]  /*1f50*/  UMOV UR7, 0x40000040 ;  /* 0x4000004000077882 */ /* 0x000fe40000000000 */
[----:B------:R-:W-:Y:S01]  /*1f60*/  UIADD3 UR14, UR11, 0x80, URZ ;  /* 0x000000800b0e7890 */ /* 0x000fe2000fffe03f */
[----:B------:R-:W-:Y:S02]  /*1f70*/  UMOV UR4, UR12 ;  /* 0x0000000c00047c82 */ /* 0x000fe40008000000 */
[----:B------:R-:W-:Y:S01]  /*1f80*/  UMOV UR6, UR11 ;  /* 0x0000000b00067c82 */ /* 0x000fe20008000000 */
[----:B------:R-:W-:Y:S01]  /*1f90*/  UIADD3 UR15, UR11, 0x100, URZ ;  /* 0x000001000b0f7890 */ /* 0x000fe2000fffe03f */
[----:B------:R-:W-:Y:S01]  /*1fa0*/  HGMMA.64x16x16.F32.BF16 R56, gdesc[UR4], R56, gsb0 ;  /* 0x00200000043879f0 */ /* 0x000fe20008001838 */
[----:B------:R-:W-:Y:S01]  /*1fb0*/  UMOV UR7, 0x40000040 ;  /* 0x4000004000077882 */ /* 0x000fe20000000000 */
[----:B------:R-:W-:Y:S01]  /*1fc0*/  UMOV UR6, UR14 ;  /* 0x0000000e00067c82 */ /* 0x000fe20008000000 */
[----:B------:R-:W-:-:S02]  /*1fd0*/  UIADD3 UR16, UR11, 0x180, URZ ;  /* 0x000001800b107890 */ /* 0x000fc4000fffe03f */
        /* <DEDUP_REMOVED lines=87> */
[----:B------:R-:W-:Y:S02]  /*2550*/  UIADD3 UR12, UR11, 0x86, URZ ;  /* 0x000000860b0c7890 */ /* 0x000fe4000fffe03f */
        /* <DEDUP_REMOVED lines=26> */
[----:B------:R-:W-:Y:S01]  /*2700*/  BPT.TRAP 0x1 ;  /* 0x000000040000795c */ /* 0x000fe20000300000 */
.L_x_24:
[----:B------:R-:W-:Y:S01]  /*2710*/  ULEA UR10, UR9, UR10, 0x3 ;  /* 0x0000000a090a7291 */ /* 0x000fe2000f8e183f */
[----:B------:R-:W-:-:S03]  /*2720*/  ISETP.GT.U32.AND P1, PT, R18, 0x1, PT ;  /* 0x000000011200780c */ /* 0x000fc60003f24070 */
[----:B------:R-:W-:-:S04]  /*2730*/  UIADD3 UR10, UR10, 0x40, URZ ;  /* 0x000000400a0a7890 */ /* 0x000fc8000fffe03f */
[----:B------:R-:W-:-:S09]  /*2740*/  UPRMT UR10, URZ, 0x654, UR10 ;  /* 0x000006543f0a7896 */ /* 0x000fd2000800000a */
[----:B------:R-:W-:Y:S01]  /*2750*/  SYNCS.ARRIVE.TRANS64.RED.A1T0 RZ, [UR10], RZ ;  /* 0x000000ffffff79a7 */ /* 0x000fe2000810040a */
[----:B------:R-:W-:Y:S05]  /*2760*/  @P1 BRA `(.L_x_25) ;  /* 0x0000000000041947 */ /* 0x000fea0003800000 */
[----:B------:R-:W-:Y:S01]  /*2770*/  BPT.TRAP 0x1 ;  /* 0x000000040000795c */ /* 0x000fe20000300000 */
.L_x_25:
[----:B------:R-:W-:Y:S01]  /*2780*/  UIADD3 UR13, UR13, 0x1, URZ ;  /* 0x000000010d0d7890 */ /* 0x000fe2000fffe03f */
[C---:B------:R-:W-:Y:S01]  /*2790*/  ISETP.GT.AND P1, PT, R0.reuse, 0x1, PT ;  /* 0x000000010000780c */ /* 0x040fe20003f24270 */
[----:B------:R-:W-:Y:S01]  /*27a0*/  UIADD3 UR9, UR9, 0x1, URZ ;  /* 0x0000000109097890 */ /* 0x000fe2000fffe03f */
[----:B------:R-:W-:Y:S01]  /*27b0*/  VIADD R0, R0, 0xffffffff ;  /* 0xffffffff00007836 */ /* 0x000fe20000000000 */
[----:B------:R-:W-:Y:S02]  /*27c0*/  UISETP.NE.AND UP0, UPT, UR13, 0x8, UPT ;  /* 0x000000080d00788c */ /* 0x000fe4000bf05270 */
[----:B------:R-:W-:Y:S02]  /*27d0*/  UISETP.NE.AND UP1, UPT, UR9, 0x8, UPT ;  /* 0x000000080900788c */ /* 0x000fe4000bf25270 */
[----:B------:R-:W-:Y:S02]  /*27e0*/  USEL UR4, URZ, 0x1, UP0 ;  /* 0x000000013f047887 */ /* 0x000fe40008000000 */
[----:B------:R-:W-:-:S02]  /*27f0*/  USEL UR13, UR13, URZ, UP0 ;  /* 0x0000003f0d0d7287 */ /* 0x000fc40008000000 */
[----:B------:R-:W-:Y:S02]  /*2800*/  USEL UR9, UR9, URZ, UP1 ;  /* 0x0000003f09097287 */ /* 0x000fe40008800000 */
[----:B------:R-:W-:Y:S01]  /*2810*/  LOP3.LUT R5, R5, UR4, RZ, 0x3c, !PT ;  /* 0x0000000405057c12 */ /* 0x000fe2000f8e3cff */
[----:B------:R-:W-:Y:S09]  /*2820*/  @P1 BRA `(.L_x_26) ;  /* 0xfffffff400841947 */ /* 0x000ff2000383ffff */
.L_x_19:
[----:B01----:R-:W0:Y:S02]  /*2830*/  LDC R0, c[0x0][0x28c] ;  /* 0x0000a300ff007b82 */ /* 0x003e240000000800 */
[----:B0-----:R-:W-:-:S13]  /*2840*/  ISETP.GE.AND P1, PT, R0, 0x1, PT ;  /* 0x000000010000780c */ /* 0x001fda0003f26270 */
[----:B------:R-:W-:Y:S05]  /*2850*/  @!P1 BRA `(.L_x_27) ;  /* 0x0000000000389947 */ /* 0x000fea0003800000 */
[----:B------:R-:W-:Y:S05]  /*2860*/  @!P0 BRA `(.L_x_28) ;  /* 0x0000000000048947 */ /* 0x000fea0003800000 */
[----:B------:R-:W-:Y:S01]  /*2870*/  BPT.TRAP 0x1 ;  /* 0x000000040000795c */ /* 0x000fe20000300000 */
.L_x_28:
[----:B------:R-:W0:Y:S01]  /*2880*/  S2UR UR6, SR_CgaCtaId ;  /* 0x00000000000679c3 */ /* 0x000e220000008800 */
[----:B------:R-:W-:Y:S01]  /*2890*/  UIADD3 UR4, UR44, UR41, URZ ;  /* 0x000000292c047290 */ /* 0x000fe2000fffe03f */
[----:B------:R-:W-:Y:S01]  /*28a0*/  ISETP.GT.U32.AND P0, PT, R18, 0x1, PT ;  /* 0x000000011200780c */ /* 0x000fe20003f04070 */
[----:B------:R-:W-:Y:S02]  /*28b0*/  UMOV UR5, 0x400 ;  /* 0x0000040000057882 */ /* 0x000fe40000000000 */
[----:B------:R-:W-:-:S04]  /*28c0*/  USHF.L.U32 UR4, UR4, 0x3, URZ ;  /* 0x0000000304047899 */ /* 0x000fc8000800063f */
[----:B------:R-:W-:Y:S02]  /*28d0*/  ULOP3.LUT UR4, UR4, 0x38, URZ, 0xc0, !UPT ;  /* 0x0000003804047892 */ /* 0x000fe4000f8ec03f */
[----:B0-----:R-:W-:-:S04]  /*28e0*/  ULEA UR5, UR6, UR5, 0x18 ;  /* 0x0000000506057291 */ /* 0x001fc8000f8ec03f */
[----:B------:R-:W-:-:S04]  /*28f0*/  UIADD3 UR4, UR5, 0x40, UR4 ;  /* 0x0000004005047890 */ /* 0x000fc8000fffe004 */
[----:B------:R-:W-:-:S09]  /*2900*/  UPRMT UR4, URZ, 0x654, UR4 ;  /* 0x000006543f047896 */ /* 0x000fd20008000004 */
[----:B------:R-:W-:Y:S01]  /*2910*/  SYNCS.ARRIVE.TRANS64.RED.A1T0 RZ, [UR4], RZ ;  /* 0x000000ffffff79a7 */ /* 0x000fe20008100404 */
[----:B------:R-:W-:Y:S05]  /*2920*/  @P0 BRA `(.L_x_27) ;  /* 0x0000000000040947 */ /* 0x000fea0003800000 */
[----:B------:R-:W-:Y:S01]  /*2930*/  BPT.TRAP 0x1 ;  /* 0x000000040000795c */ /* 0x000fe20000300000 */
.L_x_27:
[----:B------:R-:W-:Y:S01]  /*2940*/  UIADD3 UR41, UR43, UR41, URZ ;  /* 0x000000292b297290 */ /* 0x000fe2000fffe03f */
[----:B------:R-:W-:Y:S01]  /*2950*/  IMAD R6, R74, 0x50, RZ ;  /* 0x000000504a067824 */ /* 0x000fe200078e02ff */
[----:B------:R-:W-:Y:S01]  /*2960*/  ULDC UR10, c[0x0][0x288] ;  /* 0x0000a200000a7ab9 */ /* 0x000fe20000000800 */
[----:B------:R-:W-:Y:S01]  /*2970*/  SHF.R.S32.HI R9, RZ, 0x1f, R73 ;  /* 0x0000001fff097819 */ /* 0x000fe20000011449 */
[----:B------:R-:W-:Y:S01]  /*2980*/  USHF.R.U32.HI UR4, URZ, 0x3, UR41 ;  /* 0x000000033f047899 */ /* 0x000fe20008011629 */
[----:B------:R-:W-:Y:S01]  /*2990*/  IMAD.SHL.U32 R3, R75, 0x80, RZ ;  /* 0x000000804b037824 */ /* 0x000fe200078e00ff */
[C---:B------:R-:W-:Y:S01]  /*29a0*/  LOP3.LUT R10, R6.reuse, 0x6, R69, 0xf8, !PT ;  /* 0x00000006060a7812 */ /* 0x040fe200078ef845 */
[----:B------:R-:W-:Y:S01]  /*29b0*/  ULDC.64 UR6, c[0x0][0x5d0] ;  /* 0x0001740000067ab9 */ /* 0x000fe20000000a00 */
[----:B------:R-:W-:Y:S01]  /*29c0*/  ULOP3.LUT UR4, UR4, 0x1, URZ, 0xc0, !UPT ;  /* 0x0000000104047892 */ /* 0x000fe2000f8ec03f */
[----:B------:R-:W-:Y:S01]  /*29d0*/  ISETP.GE.AND P0, PT, R6, UR10, PT ;  /* 0x0000000a06007c0c */ /* 0x000fe2000bf06270 */
[----:B------:R-:W-:Y:S01]  /*29e0*/  ULDC UR11, c[0x0][0x284] ;  /* 0x0000a100000b7ab9 */ /* 0x000fe20000000800 */
[----:B------:R-:W-:Y:S01]  /*29f0*/  SHF.R.S32.HI R11, RZ, 0x1f, R10 ;  /* 0x0000001fff0b7819 */ /* 0x000fe2000001140a */
[----:B------:R-:W-:Y:S01]  /*2a00*/  IMAD R0, R9, UR6, RZ ;  /* 0x0000000609007c24 */ /* 0x000fe2000f8e02ff */
[----:B------:R-:W-:Y:S01]  /*2a10*/  UISETP.GT.U32.AND UP1, UPT, UR41, 0x7, UPT ;  /* 0x000000072900788c */ /* 0x000fe2000bf24070 */
[----:B------:R-:W-:Y:S01]  /*2a20*/  ISETP.GE.OR P0, PT, R3, UR11, P0 ;  /* 0x0000000b03007c0c */ /* 0x000fe20008706670 */
[----:B------:R-:W-:Y:S01]  /*2a30*/  UISETP.NE.U32.AND UP0, UPT, UR4, 0x1, UPT ;  /* 0x000000010400788c */ /* 0x000fe2000bf05070 */
[C---:B------:R-:W-:Y:S01]  /*2a40*/  IMAD R7, R73.reuse, UR7, R0 ;  /* 0x0000000749077c24 */ /* 0x040fe2000f8e0200 */
[----:B------:R-:W-:Y:S01]  /*2a50*/  UISETP.LT.U32.AND UP1, UPT, UR43, 0x8, UP1 ;  /* 0x000000082b00788c */ /* 0x000fe20008f21070 */
[----:B------:R-:W-:Y:S01]  /*2a60*/  IMAD.WIDE.U32 R4, R73, UR6, R10 ;  /* 0x0000000649047c25 */ /* 0x000fe2000f8e000a */
[----:B------:R-:W-:Y:S01]  /*2a70*/  UISETP.GT.U32.AND UP0, UPT, UR43, 0x7, !UP0 ;  /* 0x000000072b00788c */ /* 0x000fe2000c704070 */
[----:B------:R-:W-:-:S02]  /*2a80*/  ULDC.64 UR8, c[0x0][0x5c8] ;  /* 0x0001720000087ab9 */ /* 0x000fc40000000a00 */
[----:B------:R-:W-:Y:S01]  /*2a90*/  IMAD.WIDE R74, R75, 0x80, R22 ;  /* 0x000000804b4a7825 */ /* 0x000fe200078e0216 */
[----:B------:R-:W-:Y:S02]  /*2aa0*/  USEL UR5, URZ, 0x1, !UP1 ;  /* 0x000000013f057887 */ /* 0x000fe4000c800000 */
[----:B------:R-:W-:Y:S01]  /*2ab0*/  USEL UR4, URZ, 0x1, !UP0 ;  /* 0x000000013f047887 */ /* 0x000fe2000c000000 */
[----:B------:R-:W-:Y:S01]  /*2ac0*/  IMAD.IADD R5, R5, 0x1, R7 ;  /* 0x0000000105057824 */ /* 0x000fe200078e0207 */
[----:B------:R-:W-:Y:S01]  /*2ad0*/  ULOP3.LUT UR41, UR41, 0x7, URZ, 0xc0, !UPT ;  /* 0x0000000729297892 */ /* 0x000fe2000f8ec03f */
[----:B------:R-:W-:Y:S01]  /*2ae0*/  IMAD R7, R75, UR8, RZ ;  /* 0x000000084b077c24 */ /* 0x000fe2000f8e02ff */
[----:B------:R-:W-:Y:S01]  /*2af0*/  ULOP3.LUT UR40, UR4, UR40, UR5, 0x96, !UPT ;  /* 0x0000002804287292 */ /* 0x000fe2000f8e9605 */
[----:B------:R-:W-:-:S04]  /*2b00*/  IMAD.WIDE.U32 R76, R74, UR8, R4 ;  /* 0x000000084a4c7c25 */ /* 0x000fc8000f8e0004 */
[----:B------:R-:W-:Y:S02]  /*2b10*/  IMAD R7, R74, UR9, R7 ;  /* 0x000000094a077c24 */ /* 0x000fe4000f8e0207 */
[----:B------:R-:W-:Y:S01]  /*2b20*/  IMAD.MOV.U32 R0, RZ, RZ, -0x1 ;  /* 0xffffffffff007424 */ /* 0x000fe200078e00ff */
[----:B------:R-:W-:Y:S06]  /*2b30*/  @P0 BRA `(.L_x_29) ;  /* 0x00000028007c0947 */ /* 0x000fec0003800000 */
[----:B-----5:R-:W-:Y:S01]  /*2b40*/  FSETP.NEU.AND P0, PT, R64, RZ, PT ;  /* 0x000000ff4000720b */ /* 0x020fe20003f0d000 */
[----:B------:R-:W-:Y:S01]  /*2b50*/  IMAD.IADD R4, R65, 0x1, -R6 ;  /* 0x0000000141047824 */ /* 0x000fe200078e0a06 */
[----:B------:R-:W-:Y:S01]  /*2b60*/  BSSY B0, `(.L_x_29) ;  /* 0x000029c000007945 */ /* 0x000fe20003800000 */
[----:B------:R-:W-:Y:S02]  /*2b70*/  IMAD.IADD R3, R72, 0x1, -R3 ;  /* 0x0000000148037824 */ /* 0x000fe400078e0a03 */
[----:B------:R-:W-:Y:S01]  /*2b80*/  IMAD.IADD R89, R77, 0x1, R7 ;  /* 0x000000014d597824 */ /* 0x000fe200078e0207 */
[----:B------:R-:W-:-:S04]  /*2b90*/  ISETP.GT.AND P1, PT, R4, RZ, PT ;  /* 0x000000ff0400720c */ /* 0x000fc80003f24270 */
[----:B------:R-:W-:-:S03]  /*2ba0*/  ISETP.GT.AND P2, PT, R3, RZ, P1 ;  /* 0x000000ff0300720c */ /* 0x000fc60000f44270 */
[----:B------:R-:W-:Y:S10]  /*2bb0*/  @!P0 BRA `(.L_x_30) ;  /* 0x0000001c00388947 */ /* 0x000ff40003800000 */
[----:B------:R-:W0:Y:S01]  /*2bc0*/  LDC.64 R82, c[0x0][0x5b8] ;  /* 0x00016e00ff527b82 */ /* 0x000e220000000a00 */
[----:B------:R-:W-:-:S07]  /*2bd0*/  ULDC.64 UR4, c[0x0][0x5c0] ;  /* 0x0001700000047ab9 */ /* 0x000fce0000000a00 */
[----:B------:R-:W1:Y:S08]  /*2be0*/  LDC.64 R84, c[0x0][0x5b0] ;  /* 0x00016c00ff547b82 */ /* 0x000e700000000a00 */
[----:B------:R-:W2:Y:S01]  /*2bf0*/  LDC.64 R86, c[0x0][0x5a8] ;  /* 0x00016a00ff567b82 */ /* 0x000ea20000000a00 */
[-C--:B0-----:R-:W-:Y:S02]  /*2c00*/  IMAD R6, R9, R82.reuse, RZ ;  /* 0x0000005209067224 */ /* 0x081fe400078e02ff */
[----:B------:R-:W-:-:S04]  /*2c10*/  IMAD.WIDE.U32 R78, R73, R82, R10 ;  /* 0x00000052494e7225 */ /* 0x000fc800078e000a */
[----:B------:R-:W-:Y:S02]  /*2c20*/  IMAD R77, R73, R83, R6 ;  /* 0x00000053494d7224 */ /* 0x000fe400078e0206 */
[-C--:B-1----:R-:W-:Y:S02]  /*2c30*/  IMAD R5, R75, R84.reuse, RZ ;  /* 0x000000544b057224 */ /* 0x082fe400078e02ff */
[----:B------:R-:W-:Y:S02]  /*2c40*/  IMAD.IADD R13, R79, 0x1, R77 ;  /* 0x000000014f0d7824 */ /* 0x000fe400078e024d */
[----:B------:R-:W-:Y:S02]  /*2c50*/  IMAD.MOV.U32 R12, RZ, RZ, R78 ;  /* 0x000000ffff0c7224 */ /* 0x000fe400078e004e */
[C---:B------:R-:W-:Y:S02]  /*2c60*/  IMAD R81, R74.reuse, R85, R5 ;  /* 0x000000554a517224 */ /* 0x040fe400078e0205 */
[----:B------:R-:W-:-:S04]  /*2c70*/  IMAD.WIDE.U32 R6, R74, R84, R12 ;  /* 0x000000544a067225 */ /* 0x000fc800078e000c */
[----:B------:R-:W-:Y:S01]  /*2c80*/  IMAD.IADD R5, R7, 0x1, R81 ;  /* 0x0000000107057824 */ /* 0x000fe200078e0251 */
[----:B--2---:R-:W-:-:S04]  /*2c90*/  LEA R14, P0, R6, R86, 0x1 ;  /* 0x00000056060e7211 */ /* 0x004fc800078008ff */
[----:B------:R-:W-:-:S05]  /*2ca0*/  LEA.HI.X R15, R6, R87, R5, 0x1, P0 ;  /* 0x00000057060f7211 */ /* 0x000fca00000f0c05 */
[----:B------:R0:W2:Y:S01]  /*2cb0*/  @P2 LDG.E.LTC128B.U16 R5, desc[UR38][R14.64] ;  /* 0x000000260e052981 */ /* 0x0000a2000c1e1520 */
[----:B------:R-:W-:Y:S01]  /*2cc0*/  LEA R8, P0, R76, UR4, 0x1 ;  /* 0x000000044c087c11 */ /* 0x000fe2000f8008ff */
[----:B------:R-:W-:Y:S01]  /*2cd0*/  IMAD.WIDE.U32 R6, R74, R84, R10 ;  /* 0x000000544a067225 */ /* 0x000fe200078e000a */
[----:B------:R-:W-:Y:S03]  /*2ce0*/  BSSY B1, `(.L_x_31) ;  /* 0x0000012000017945 */ /* 0x000fe60003800000 */
[----:B------:R-:W-:Y:S02]  /*2cf0*/  IMAD.IADD R7, R81, 0x1, R7 ;  /* 0x0000000151077824 */ /* 0x000fe400078e0207 */
[----:B------:R-:W-:Y:S01]  /*2d00*/  IMAD.WIDE.U32 R20, R73, R82, R6 ;  /* 0x0000005249147225 */ /* 0x000fe200078e0006 */
[----:B0-----:R-:W-:-:S03]  /*2d10*/  SHF.L.U64.HI R15, R84, 0x3, R85 ;  /* 0x00000003540f7819 */ /* 0x001fc60000010255 */
[----:B------:R-:W-:Y:S01]  /*2d20*/  IMAD.IADD R7, R77, 0x1, R21 ;  /* 0x000000014d077824 */ /* 0x000fe200078e0215 */
[----:B------:R-:W-:Y:S01]  /*2d30*/  LEA R6, P4, R20, R86, 0x1 ;  /* 0x0000005614067211 */ /* 0x000fe200078808ff */
[----:B------:R-:W-:-:S03]  /*2d40*/  IMAD.SHL.U32 R14, R84, 0x8, RZ ;  /* 0x00000008540e7824 */ /* 0x000fc600078e00ff */
[----:B------:R-:W-:Y:S01]  /*2d50*/  LEA.HI.X R7, R20, R87, R7, 0x1, P4 ;  /* 0x0000005714077211 */ /* 0x000fe200020f0c07 */
[----:B--2---:R-:W-:-:S04]  /*2d60*/  IMAD.U32 R9, R5, 0x10000, RZ ;  /* 0x0001000005097824 */ /* 0x004fc800078e00ff */
[----:B------:R-:W-:-:S04]  /*2d70*/  FMUL R9, R9, R64 ;  /* 0x0000004009097220 */ /* 0x000fc80000400000 */
[----:B------:R-:W-:Y:S01]  /*2d80*/  FFMA R56, R56, R19, R9 ;  /* 0x0000001338387223 */ /* 0x000fe20000000009 */
[----:B------:R-:W-:Y:S02]  /*2d90*/  LEA.HI.X R9, R76, UR5, R89, 0x1, P0 ;  /* 0x000000054c097c11 */ /* 0x000fe400080f0c59 */
[----:B------:R-:W-:Y:S02]  /*2da0*/  ISETP.GT.AND P0, PT, R4, 0x1, PT ;  /* 0x000000010400780c */ /* 0x000fe40003f04270 */
[----:B------:R-:W-:Y:S02]  /*2db0*/  F2FP.BF16.F32.PACK_AB R56, RZ, R56 ;  /* 0x00000038ff38723e */ /* 0x000fe400000010ff */
[----:B------:R-:W-:-:S03]  /*2dc0*/  ISETP.GT.AND P3, PT, R3, RZ, P0 ;  /* 0x000000ff0300720c */ /* 0x000fc60000764270 */
[----:B------:R0:W-:Y:S10]  /*2dd0*/  @P2 STG.E.U16 desc[UR38][R8.64], R56 ;  /* 0x0000003808002986 */ /* 0x0001f4000c101526 */
[----:B------:R-:W-:Y:S05]  /*2de0*/  @!P3 BRA `(.L_x_32) ;  /* 0x000000000004b947 */ /* 0x000fea0003800000 */
[----:B------:R1:W5:Y:S02]  /*2df0*/  LDG.E.LTC128B.U16 R5, desc[UR38][R6.64+0x2] ;  /* 0x0000022606057981 */ /* 0x000364000c1e1520 */
.L_x_32:
[----:B------:R-:W-:Y:S05]  /*2e00*/  BSYNC B1 ;  /* 0x0000000000017941 */ /* 0x000fea0003800000 */
.L_x_31:
[----:B-----5:R-:W-:Y:S01]  /*2e10*/  IMAD.U32 R75, R5, 0x10000, RZ ;  /* 0x00010000054b7824 */ /* 0x020fe200078e00ff */
[----:B------:R-:W-:Y:S01]  /*2e20*/  ISETP.GT.AND P1, PT, R3, 0x8, P1 ;  /* 0x000000080300780c */ /* 0x000fe20000f24270 */
[----:B------:R-:W-:Y:S01]  /*2e30*/  IMAD.WIDE.U32 R20, R74, R84, R14 ;  /* 0x000000544a147225 */ /* 0x000fe200078e000e */
[----:B0-----:R-:W-:-:S03]  /*2e40*/  PRMT R56, R5, 0x7610, R56 ;  /* 0x0000761005387816 */ /* 0x001fc60000000038 */
[----:B------:R-:W-:Y:S01]  /*2e50*/  FMUL R12, R75, R64 ;  /* 0x000000404b0c7220 */ /* 0x000fe20000400000 */
[----:B------:R-:W-:Y:S01]  /*2e60*/  IMAD.IADD R81, R81, 0x1, R21 ;  /* 0x0000000151517824 */ /* 0x000fe200078e0215 */
[----:B------:R-:W-:Y:S02]  /*2e70*/  IADD3 R78, P2, R78, R20, RZ ;  /* 0x000000144e4e7210 */ /* 0x000fe40007f5e0ff */
[----:B------:R-:W-:-:S03]  /*2e80*/  FFMA R12, R57, R19, R12 ;  /* 0x00000013390c7223 */ /* 0x000fc6000000000c */
[----:B------:R-:W-:Y:S02]  /*2e90*/  IMAD.X R13, R81, 0x1, R13, P2 ;  /* 0x00000001510d7824 */ /* 0x000fe400010e060d */
[----:B------:R-:W-:Y:S02]  /*2ea0*/  F2FP.BF16.F32.PACK_AB R12, RZ, R12 ;  /* 0x0000000cff0c723e */ /* 0x000fe400000010ff */
[----:B------:R-:W-:Y:S02]  /*2eb0*/  LEA R14, P2, R78, R86, 0x1 ;  /* 0x000000564e0e7211 */ /* 0x000fe400078408ff */
[----:B------:R-:W-:Y:S02]  /*2ec0*/  PRMT R21, R12, 0x7610, R21 ;  /* 0x000076100c157816 */ /* 0x000fe40000000015 */
[----:B------:R-:W-:-:S03]  /*2ed0*/  LEA.HI.X R15, R78, R87, R13, 0x1, P2 ;  /* 0x000000574e0f7211 */ /* 0x000fc600010f0c0d */
[----:B------:R0:W-:Y:S04]  /*2ee0*/  @P3 STG.E.U16 desc[UR38][R8.64+0x2], R21 ;  /* 0x0000021508003986 */ /* 0x0001e8000c101526 */
[----:B------:R-:W2:Y:S01]  /*2ef0*/  @P1 LDG.E.LTC128B.U16 R56, desc[UR38][R14.64] ;  /* 0x000000260e381981 */ /* 0x000ea2000c1e1520 */
[----:B------:R-:W-:Y:S01]  /*2f00*/  IADD3 R20, P2, R10, R20, RZ ;  /* 0x000000140a147210 */ /* 0x000fe20007f5e0ff */
[----:B------:R-:W-:Y:S01]  /*2f10*/  BSSY B1, `(.L_x_33) ;  /* 0x0000011000017945 */ /* 0x000fe20003800000 */
[C---:B------:R-:W-:Y:S02]  /*2f20*/  SHF.L.U64.HI R13, R68.reuse, 0x1, R67 ;  /* 0x00000001440d7819 */ /* 0x040fe40000010243 */
[----:B------:R-:W-:Y:S01]  /*2f30*/  ISETP.GT.AND P0, PT, R3, 0x8, P0 ;  /* 0x000000080300780c */ /* 0x000fe20000704270 */
[----:B0-----:R-:W-:Y:S01]  /*2f40*/  IMAD.X R21, R11, 0x1, R81, P2 ;  /* 0x000000010b157824 */ /* 0x001fe200010e0651 */
[----:B------:R-:W-:Y:S01]  /*2f50*/  LEA R12, P2, R68, R8, 0x1 ;  /* 0x00000008440c7211 */ /* 0x000fe200078408ff */
[----:B------:R-:W-:-:S04]  /*2f60*/  IMAD.WIDE.U32 R20, R73, R82, R20 ;  /* 0x0000005249147225 */ /* 0x000fc800078e0014 */
[----:B------:R-:W-:Y:S01]  /*2f70*/  IMAD.X R13, R13, 0x1, R9, P2 ;  /* 0x000000010d0d7824 */ /* 0x000fe200010e0609 */
[----:B------:R-:W-:Y:S01]  /*2f80*/  LEA R10, P3, R20, R86, 0x1 ;  /* 0x00000056140a7211 */ /* 0x000fe200078608ff */
[----:B------:R-:W-:-:S05]  /*2f90*/  IMAD.IADD R11, R77, 0x1, R21 ;  /* 0x000000014d0b7824 */ /* 0x000fca00078e0215 */
[----:B------:R-:W-:Y:S01]  /*2fa0*/  LEA.HI.X R11, R20, R87, R11, 0x1, P3 ;  /* 0x00000057140b7211 */ /* 0x000fe200018f0c0b */
[----:B--2---:R-:W-:-:S04]  /*2fb0*/  IMAD.U32 R5, R56, 0x10000, RZ ;  /* 0x0001000038057824 */ /* 0x004fc800078e00ff */
[----:B------:R-:W-:-:S04]  /*2fc0*/  FMUL R5, R5, R64 ;  /* 0x0000004005057220 */ /* 0x000fc80000400000 */
[----:B------:R-:W-:-:S05]  /*2fd0*/  FFMA R5, R58, R19, R5 ;  /* 0x000000133a057223 */ /* 0x000fca0000000005 */
[----:B------:R-:W-:-:S05]  /*2fe0*/  F2FP.BF16.F32.PACK_AB R5, RZ, R5 ;  /* 0x00000005ff05723e */ /* 0x000fca00000010ff */
[----:B------:R0:W-:Y:S01]  /*2ff0*/  @P1 STG.E.U16 desc[UR38][R12.64], R5 ;  /* 0x000000050c001986 */ /* 0x0001e2000c101526 */
[----:B------:R-:W-:Y:S05]  /*3000*/  @!P0 BRA `(.L_x_34) ;  /* 0x0000000000048947 */ /* 0x000fea0003800000 */
[----:B------:R2:W5:Y:S02]  /*3010*/  LDG.E.LTC128B.U16 R56, desc[UR38][R10.64+0x2] ;  /* 0x000002260a387981 */ /* 0x000564000c1e1520 */
.L_x_34:
[----:B------:R-:W-:Y:S05]  /*3020*/  BSYNC B1 ;  /* 0x0000000000017941 */ /* 0x000fea0003800000 */
.L_x_33:
[----:B0----5:R-:W-:Y:S01]  /*3030*/  IMAD.U32 R5, R56, 0x10000, RZ ;  /* 0x0001000038057824 */ /* 0x021fe200078e00ff */
[----:B------:R-:W-:Y:S01]  /*3040*/  ISETP.GT.AND P1, PT, R4, 0x8, PT ;  /* 0x000000080400780c */ /* 0x000fe20003f24270 */
[----:B------:R-:W-:Y:S02]  /*3050*/  BSSY B1, `(.L_x_35) ;  /* 0x0000008000017945 */ /* 0x000fe40003800000 */
[----:B------:R-:W-:Y:S01]  /*3060*/  FMUL R14, R5, R64 ;  /* 0x00000040050e7220 */ /* 0x000fe20000400000 */
[----:B------:R-:W-:-:S03]  /*3070*/  ISETP.GT.AND P2, PT, R3, RZ, P1 ;  /* 0x000000ff0300720c */ /* 0x000fc60000f44270 */
[----:B------:R-:W-:-:S05]  /*3080*/  FFMA R14, R59, R19, R14 ;  /* 0x000000133b0e7223 */ /* 0x000fca000000000e */
[----:B------:R-:W-:-:S05]  /*3090*/  F2FP.BF16.F32.PACK_AB R14, RZ, R14 ;  /* 0x0000000eff0e723e */ /* 0x000fca00000010ff */
[----:B------:R0:W-:Y:S01]  /*30a0*/  @P0 STG.E.U16 desc[UR38][R12.64+0x2], R14 ;  /* 0x0000020e0c000986 */ /* 0x0001e2000c101526 */
[----:B------:R-:W-:Y:S05]  /*30b0*/  @!P2 BRA `(.L_x_36) ;  /* 0x000000000004a947 */ /* 0x000fea0003800000 */
[----:B------:R3:W5:Y:S02]  /*30c0*/  LDG.E.LTC128B.U16 R56, desc[UR38][R6.64+0x10] ;  /* 0x0000102606387981 */ /* 0x000764000c1e1520 */
.L_x_36:
[----:B------:R-:W-:Y:S05]  /*30d0*/  BSYNC B1 ;  /* 0x0000000000017941 */ /* 0x000fea0003800000 */
.L_x_35:
[----:B-----5:R-:W-:Y:S01]  /*30e0*/  IMAD.U32 R5, R56, 0x10000, RZ ;  /* 0x0001000038057824 */ /* 0x020fe200078e00ff */
        /* <DEDUP_REMOVED lines=9> */
.L_x_38:
[----:B------:R-:W-:Y:S05]  /*3180*/  BSYNC B1 ;  /* 0x0000000000017941 */ /* 0x000fea0003800000 */
.L_x_37:
[----:B----45:R-:W-:Y:S01]  /*3190*/  IMAD.U32 R5, R56, 0x10000, RZ ;  /* 0x0001000038057824 */ /* 0x030fe200078e00ff */
[----:B------:R-:W-:Y:S01]  /*31a0*/  ISETP.GT.AND P1, PT, R3, 0x8, P1 ;  /* 0x000000080300780c */ /* 0x000fe20000f24270 */
[----:B------:R-:W-:Y:S02]  /*31b0*/  BSSY B1, `(.L_x_39) ;  /* 0x0000007000017945 */ /* 0x000fe40003800000 */
[----:B0-----:R-:W-:-:S04]  /*31c0*/  FMUL R14, R5, R64 ;  /* 0x00000040050e7220 */ /* 0x001fc80000400000 */
[----:B------:R-:W-:-:S05]  /*31d0*/  FFMA R14, R61, R19, R14 ;  /* 0x000000133d0e7223 */ /* 0x000fca000000000e */
[----:B------:R-:W-:-:S05]  /*31e0*/  F2FP.BF16.F32.PACK_AB R14, RZ, R14 ;  /* 0x0000000eff0e723e */ /* 0x000fca00000010ff */
[----:B------:R0:W-:Y:S01]  /*31f0*/  @P3 STG.E.U16 desc[UR38][R8.64+0x12], R14 ;  /* 0x0000120e08003986 */ /* 0x0001e2000c101526 */
[----:B------:R-:W-:Y:S05]  /*3200*/  @!P1 BRA `(.L_x_40) ;  /* 0x0000000000049947 */ /* 0x000fea0003800000 */
[----:B------:R4:W5:Y:S02]  /*3210*/  LDG.E.LTC128B.U16 R56, desc[UR38][R10.64+0x10] ;  /* 0x000010260a387981 */ /* 0x000964000c1e1520 */
.L_x_40:
[----:B------:R-:W-:Y:S05]  /*3220*/  BSYNC B1 ;  /* 0x0000000000017941 */ /* 0x000fea0003800000 */
.L_x_39:
[----:B-----5:R-:W-:Y:S01]  /*3230*/  IMAD.U32 R5, R56, 0x10000, RZ ;  /* 0x0001000038057824 */ /* 0x020fe200078e00ff */
[----:B------:R-:W-:Y:S01]  /*3240*/  ISETP.GT.AND P0, PT, R3, 0x8, P0 ;  /* 0x000000080300780c */ /* 0x000fe20000704270 */
[----:B------:R-:W-:Y:S02]  /*3250*/  BSSY B1, `(.L_x_41) ;  /* 0x0000007000017945 */ /* 0x000fe40003800000 */
[----:B------:R-:W-:-:S04]  /*3260*/  FMUL R5, R5, R64 ;  /* 0x0000004005057220 */ /* 0x000fc80000400000 */
[----:B------:R-:W-:-:S05]  /*3270*/  FFMA R5, R62, R19, R5 ;  /* 0x000000133e057223 */ /* 0x000fca0000000005 */
[----:B------:R-:W-:-:S05]  /*3280*/  F2FP.BF16.F32.PACK_AB R5, RZ, R5 ;  /* 0x00000005ff05723e */ /* 0x000fca00000010ff */
[----:B------:R0:W-:Y:S01]  /*3290*/  @P1 STG.E.U16 desc[UR38][R12.64+0x10], R5 ;  /* 0x000010050c001986 */ /* 0x0001e2000c101526 */
[----:B------:R-:W-:Y:S05]  /*32a0*/  @!P0 BRA `(.L_x_42) ;  /* 0x0000000000048947 */ /* 0x000fea0003800000 */
[----:B------:R0:W5:Y:S02]  /*32b0*/  LDG.E.LTC128B.U16 R56, desc[UR38][R10.64+0x12] ;  /* 0x000012260a387981 */ /* 0x000164000c1e1520 */
.L_x_42:
[----:B------:R-:W-:Y:S05]  /*32c0*/  BSYNC B1 ;  /* 0x0000000000017941 */ /* 0x000fea0003800000 */
.L_x_41:
        /* <DEDUP_REMOVED lines=10> */
.L_x_44:
[----:B------:R-:W-:Y:S05]  /*3370*/  BSYNC B1 ;  /* 0x0000000000017941 */ /* 0x000fea0003800000 */
.L_x_43:
        /* <DEDUP_REMOVED lines=10> */
.L_x_46:
[----:B------:R-:W-:Y:S05]  /*3420*/  BSYNC B1 ;  /* 0x0000000000017941 */ /* 0x000fea0003800000 */
.L_x_45:
[----:B0----5:R-:W-:Y:S01]  /*3430*/  IMAD.U32 R5, R56, 0x10000, RZ ;  /* 0x0001000038057824 */ /* 0x021fe200078e00ff */
        /* <DEDUP_REMOVED lines=8> */
.L_x_48:
[----:B------:R-:W-:Y:S05]  /*34c0*/  BSYNC B1 ;  /* 0x0000000000017941 */ /* 0x000fea0003800000 */
.L_x_47:
        /* <DEDUP_REMOVED lines=9> */
.L_x_50:
[----:B------:R-:W-:Y:S05]  /*3560*/  BSYNC B1 ;  /* 0x0000000000017941 */ /* 0x000fea0003800000 */
.L_x_49:
        /* <DEDUP_REMOVED lines=10> */
.L_x_52:
[----:B------:R-:W-:Y:S05]  /*3610*/  BSYNC B1 ;  /* 0x0000000000017941 */ /* 0x000fea0003800000 */
.L_x_51:
        /* <DEDUP_REMOVED lines=10> */
.L_x_54:
[----:B------:R-:W-:Y:S05]  /*36c0*/  BSYNC B1 ;  /* 0x0000000000017941 */ /* 0x000fea0003800000 */
.L_x_53:
        /* <DEDUP_REMOVED lines=9> */
.L_x_56:
[----:B------:R-:W-:Y:S05]  /*3760*/  BSYNC B1 ;  /* 0x0000000000017941 */ /* 0x000fea0003800000 */
.L_x_55:
        /* <DEDUP_REMOVED lines=9> */
.L_x_58:
[----:B------:R-:W-:Y:S05]  /*3800*/  BSYNC B1 ;  /* 0x0000000000017941 */ /* 0x000fea0003800000 */
.L_x_57:
        /* <DEDUP_REMOVED lines=10> */
.L_x_60:
[----:B------:R-:W-:Y:S05]  /*38b0*/  BSYNC B1 ;  /* 0x0000000000017941 */ /* 0x000fea0003800000 */
.L_x_59:
        /* <DEDUP_REMOVED lines=10> */
.L_x_62:
[----:B------:R-:W-:Y:S05]  /*3960*/  BSYNC B1 ;  /* 0x0000000000017941 */ /* 0x000fea0003800000 */
.L_x_61:
        /* <DEDUP_REMOVED lines=9> */
.L_x_64:
[----:B------:R-:W-:Y:S05]  /*3a00*/  BSYNC B1 ;  /* 0x0000000000017941 */ /* 0x000fea0003800000 */
.L_x_63:
        /* <DEDUP_REMOVED lines=9> */
.L_x_66:
[----:B------:R-:W-:Y:S05]  /*3aa0*/  BSYNC B1 ;  /* 0x0000000000017941 */ /* 0x000fea0003800000 */
.L_x_65:
        /* <DEDUP_REMOVED lines=10> */
.L_x_68:
[----:B------:R-:W-:Y:S05]  /*3b50*/  BSYNC B1 ;  /* 0x0000000000017941 */ /* 0x000fea0003800000 */
.L_x_67:
        /* <DEDUP_REMOVED lines=10> */
.L_x_70:
[----:B------:R-:W-:Y:S05]  /*3c00*/  BSYNC B1 ;  /* 0x0000000000017941 */ /* 0x000fea0003800000 */
.L_x_69:
        /* <DEDUP_REMOVED lines=9> */
.L_x_72:
[----:B------:R-:W-:Y:S05]  /*3ca0*/  BSYNC B1 ;  /* 0x0000000000017941 */ /* 0x000fea0003800000 */
.L_x_71:
        /* <DEDUP_REMOVED lines=9> */
.L_x_74:
[----:B------:R-:W-:Y:S05]  /*3d40*/  BSYNC B1 ;  /* 0x0000000000017941 */ /* 0x000fea0003800000 */
.L_x_73:
        /* <DEDUP_REMOVED lines=10> */
.L_x_76:
[----:B------:R-:W-:Y:S05]  /*3df0*/  BSYNC B1 ;  /* 0x0000000000017941 */ /* 0x000fea0003800000 */
.L_x_75:
        /* <DEDUP_REMOVED lines=10> */
.L_x_78:
[----:B------:R-:W-:Y:S05]  /*3ea0*/  BSYNC B1 ;  /* 0x0000000000017941 */ /* 0x000fea0003800000 */
.L_x_77:
        /* <DEDUP_REMOVED lines=9> */
.L_x_80:
[----:B------:R-:W-:Y:S05]  /*3f40*/  BSYNC B1 ;  /* 0x0000000000017941 */ /* 0x000fea0003800000 */
.L_x_79:
        /* <DEDUP_REMOVED lines=9> */
.L_x_82:
[----:B------:R-:W-:Y:S05]  /*3fe0*/  BSYNC B1 ;  /* 0x0000000000017941 */ /* 0x000fea0003800000 */
.L_x_81:
        /* <DEDUP_REMOVED lines=10> */
.L_x_84:
[----:B------:R-:W-:Y:S05]  /*4090*/  BSYNC B1 ;  /* 0x0000000000017941 */ /* 0x000fea0003800000 */
.L_x_83:
        /* <DEDUP_REMOVED lines=10> */
.L_x_86:
[----:B------:R-:W-:Y:S05]  /*4140*/  BSYNC B1 ;  /* 0x0000000000017941 */ /* 0x000fea0003800000 */
.L_x_85:
        /* <DEDUP_REMOVED lines=9> */
.L_x_88:
[----:B------:R-:W-:Y:S05]  /*41e0*/  BSYNC B1 ;  /* 0x0000000000017941 */ /* 0x000fea0003800000 */
.L_x_87:
        /* <DEDUP_REMOVED lines=9> */
.L_x_90:
[----:B------:R-:W-:Y:S05]  /*4280*/  BSYNC B1 ;  /* 0x0000000000017941 */ /* 0x000fea0003800000 */
.L_x_89:
        /* <DEDUP_REMOVED lines=10> */
.L_x_92:
[----:B------:R-:W-:Y:S05]  /*4330*/  BSYNC B1 ;  /* 0x0000000000017941 */ /* 0x000fea0003800000 */
.L_x_91:
        /* <DEDUP_REMOVED lines=10> */
.L_x_94:
[----:B------:R-:W-:Y:S05]  /*43e0*/  BSYNC B1 ;  /* 0x0000000000017941 */ /* 0x000fea0003800000 */
.L_x_93:
        /* <DEDUP_REMOVED lines=9> */
.L_x_96:
[----:B------:R-:W-:Y:S05]  /*4480*/  BSYNC B1 ;  /* 0x0000000000017941 */ /* 0x000fea0003800000 */
.L_x_95:
        /* <DEDUP_REMOVED lines=9> */
.L_x_98:
[----:B------:R-:W-:Y:S05]  /*4520*/  BSYNC B1 ;  /* 0x0000000000017941 */ /* 0x000fea0003800000 */
.L_x_97:
        /* <DEDUP_REMOVED lines=10> */
.L_x_100:
[----:B------:R-:W-:Y:S05]  /*45d0*/  BSYNC B1 ;  /* 0x0000000000017941 */ /* 0x000fea0003800000 */
.L_x_99:
[----:B-----5:R-:W-:Y:S01]  /*45e0*/  IMAD.U32 R5, R56, 0x10000, RZ ;  /* 0x0001000038057824 */ /* 0x020fe200078e00ff */
[----:B------:R-:W-:Y:S01]  /*45f0*/  ISETP.GT.AND P0, PT, R4, 0x49, PT ;  /* 0x000000490400780c */ /* 0x000fe20003f04270 */
[----:B------:R-:W-:Y:S01]  /*4600*/  @P2 IMAD.MOV.U32 R4, RZ, RZ, R8 ;  /* 0x000000ffff042224 */ /* 0x000fe200078e0008 */
[----:B------:R-:W-:Y:S01]  /*4610*/  BSSY B1, `(.L_x_101) ;  /* 0x000000a000017945 */ /* 0x000fe20003800000 */
[----:B------:R-:W-:Y:S01]  /*4620*/  FMUL R5, R5, R64 ;  /* 0x0000004005057220 */ /* 0x000fe20000400000 */
[----:B------:R-:W-:-:S03]  /*4630*/  ISETP.GT.AND P3, PT, R3, RZ, P0 ;  /* 0x000000ff0300720c */ /* 0x000fc60000764270 */
[----:B------:R-:W-:-:S05]  /*4640*/  FFMA R5, R28, R19, R5 ;  /* 0x000000131c057223 */ /* 0x000fca0000000005 */
[----:B------:R-:W-:-:S04]  /*4650*/  F2FP.BF16.F32.PACK_AB R5, RZ, R5 ;  /* 0x00000005ff05723e */ /* 0x000fc800000010ff */
[----:B0-----:R-:W-:Y:S01]  /*4660*/  PRMT R14, R5, 0x7610, R14 ;  /* 0x00007610050e7816 */ /* 0x001fe2000000000e */
[----:B------:R-:W-:-:S05]  /*4670*/  @P2 IMAD.MOV.U32 R5, RZ, RZ, R9 ;  /* 0x000000ffff052224 */ /* 0x000fca00078e0009 */
[----:B------:R0:W-:Y:S01]  /*4680*/  @P2 STG.E.U16 desc[UR38][R4.64+0x90], R14 ;  /* 0x0000900e04002986 */ /* 0x0001e2000c101526 */
[----:B------:R-:W-:Y:S05]  /*4690*/  @!P3 BRA `(.L_x_102) ;  /* 0x000000000004b947 */ /* 0x000fea0003800000 */
[----:B------:R0:W5:Y:S02]  /*46a0*/  LDG.E.LTC128B.U16 R56, desc[UR38][R6.64+0x92] ;  /* 0x0000922606387981 */ /* 0x000164000c1e1520 */
.L_x_102:
[----:B------:R-:W-:Y:S05]  /*46b0*/  BSYNC B1 ;  /* 0x0000000000017941 */ /* 0x000fea0003800000 */
.L_x_101:
        /* <DEDUP_REMOVED lines=9> */
.L_x_104:
[----:B------:R-:W-:Y:S05]  /*4750*/  BSYNC B1 ;  /* 0x0000000000017941 */ /* 0x000fea0003800000 */
.L_x_103:
[----:B-----5:R-:W-:Y:S01]  /*4760*/  IMAD.U32 R5, R56, 0x10000, RZ ;  /* 0x0001000038057824 */ /* 0x020fe200078e00ff */
[----:B------:R-:W-:Y:S01]  /*4770*/  ISETP.GT.AND P0, PT, R3, 0x8, P0 ;  /* 0x000000080300780c */ /* 0x000fe20000704270 */
[----:B0-----:R-:W-:Y:S01]  /*4780*/  @P1 IMAD.MOV.U32 R4, RZ, RZ, R12 ;  /* 0x000000ffff041224 */ /* 0x001fe200078e000c */
[----:B------:R-:W-:Y:S01]  /*4790*/  BSSY B1, `(.L_x_105) ;  /* 0x0000009000017945 */ /* 0x000fe20003800000 */
[----:B------:R-:W-:-:S04]  /*47a0*/  FMUL R5, R5, R64 ;  /* 0x0000004005057220 */ /* 0x000fc80000400000 */
[----:B------:R-:W-:-:S05]  /*47b0*/  FFMA R5, R30, R19, R5 ;  /* 0x000000131e057223 */ /* 0x000fca0000000005 */
[----:B------:R-:W-:-:S04]  /*47c0*/  F2FP.BF16.F32.PACK_AB R5, RZ, R5 ;  /* 0x00000005ff05723e */ /* 0x000fc800000010ff */
[----:B-1-3--:R-:W-:Y:S01]  /*47d0*/  PRMT R6, R5, 0x7610, R6 ;  /* 0x0000761005067816 */ /* 0x00afe20000000006 */
[----:B------:R-:W-:-:S05]  /*47e0*/  @P1 IMAD.MOV.U32 R5, RZ, RZ, R13 ;  /* 0x000000ffff051224 */ /* 0x000fca00078e000d */
[----:B------:R0:W-:Y:S01]  /*47f0*/  @P1 STG.E.U16 desc[UR38][R4.64+0x90], R6 ;  /* 0x0000900604001986 */ /* 0x0001e2000c101526 */
[----:B------:R-:W-:Y:S05]  /*4800*/  @!P0 BRA `(.L_x_106) ;  /* 0x0000000000048947 */ /* 0x000fea0003800000 */
[----:B------:R1:W5:Y:S02]  /*4810*/  LDG.E.LTC128B.U16 R56, desc[UR38][R10.64+0x92] ;  /* 0x000092260a387981 */ /* 0x000364000c1e1520 */
.L_x_106:
[----:B------:R-:W-:Y:S05]  /*4820*/  BSYNC B1 ;  /* 0x0000000000017941 */ /* 0x000fea0003800000 */
.L_x_105:
[----:B------:R-:W-:Y:S05]  /*4830*/  @!P0 BRA `(.L_x_107) ;  /* 0x0000000c00388947 */ /* 0x000fea0003800000 */
[----:B-----5:R-:W-:-:S04]  /*4840*/  IMAD.U32 R3, R56, 0x10000, RZ ;  /* 0x0001000038037824 */ /* 0x020fc800078e00ff */
[----:B0-----:R-:W-:-:S04]  /*4850*/  FMUL R4, R3, R64 ;  /* 0x0000004003047220 */ /* 0x001fc80000400000 */
[----:B------:R-:W-:-:S05]  /*4860*/  FFMA R4, R31, R19, R4 ;  /* 0x000000131f047223 */ /* 0x000fca0000000004 */
[----:B------:R-:W-:-:S05]  /*4870*/  F2FP.BF16.F32.PACK_AB R4, RZ, R4 ;  /* 0x00000004ff04723e */ /* 0x000fca00000010ff */
[----:B------:R3:W-:Y:S01]  /*4880*/  STG.E.U16 desc[UR38][R12.64+0x92], R4 ;  /* 0x000092040c007986 */ /* 0x0007e2000c101526 */
[----:B------:R-:W-:Y:S05]  /*4890*/  BRA `(.L_x_107) ;  /* 0x0000000c00207947 */ /* 0x000fea0003800000 */
.L_x_30:
[----:B------:R-:W-:Y:S01]  /*48a0*/  ULDC.64 UR4, c[0x0][0x5c0] ;  /* 0x0001700000047ab9 */ /* 0x000fe20000000a00 */
[----:B------:R-:W-:Y:S01]  /*48b0*/  ISETP.GT.AND P3, PT, R4, 0x1, PT ;  /* 0x000000010400780c */ /* 0x000fe20003f64270 */
[-C--:B------:R-:W-:Y:S01]  /*48c0*/  FMUL R56, R56, R19.reuse ;  /* 0x0000001338387220 */ /* 0x080fe20000400000 */
[----:B------:R-:W-:Y:S01]  /*48d0*/  LEA R6, P0, R76, UR4, 0x1 ;  /* 0x000000044c067c11 */ /* 0x000fe2000f8008ff */
[-C--:B------:R-:W-:Y:S01]  /*48e0*/  FMUL R57, R57, R19.reuse ;  /* 0x0000001339397220 */ /* 0x080fe20000400000 */
[----:B------:R-:W-:Y:S01]  /*48f0*/  ISETP.GT.AND P1, PT, R3, 0x8, P1 ;  /* 0x000000080300780c */ /* 0x000fe20000f24270 */
[-C--:B------:R-:W-:Y:S01]  /*4900*/  FMUL R58, R58, R19.reuse ;  /* 0x000000133a3a7220 */ /* 0x080fe20000400000 */
[----:B------:R-:W-:Y:S01]  /*4910*/  LEA.HI.X R7, R76, UR5, R89, 0x1, P0 ;  /* 0x000000054c077c11 */ /* 0x000fe200080f0c59 */
[-C--:B------:R-:W-:Y:S01]  /*4920*/  FMUL R59, R59, R19.reuse ;  /* 0x000000133b3b7220 */ /* 0x080fe20000400000 */
[----:B------:R-:W-:Y:S01]  /*4930*/  ISETP.GT.AND P0, PT, R3, RZ, P3 ;  /* 0x000000ff0300720c */ /* 0x000fe20001f04270 */
[-C--:B------:R-:W-:Y:S01]  /*4940*/  FMUL R60, R60, R19.reuse ;  /* 0x000000133c3c7220 */ /* 0x080fe20000400000 */
[----:B------:R-:W-:Y:S01]  /*4950*/  F2FP.BF16.F32.PACK_AB R56, RZ, R56 ;  /* 0x00000038ff38723e */ /* 0x000fe200000010ff */
[----:B------:R-:W-:Y:S01]  /*4960*/  FMUL R61, R61, R19 ;  /* 0x000000133d3d7220 */ /* 0x000fe20000400000 */
[----:B------:R-:W-:Y:S01]  /*4970*/  F2FP.BF16.F32.PACK_AB R57, RZ, R57 ;  /* 0x00000039ff39723e */ /* 0x000fe200000010ff */
[-C--:B------:R-:W-:Y:S01]  /*4980*/  FMUL R62, R62, R19.reuse ;  /* 0x000000133e3e7220 */ /* 0x080fe20000400000 */
[C---:B------:R-:W-:Y:S01]  /*4990*/  SHF.L.U64.HI R5, R68.reuse, 0x1, R67 ;  /* 0x0000000144057819 */ /* 0x040fe20000010243 */
[----:B------:R-:W-:Y:S01]  /*49a0*/  @P2 STG.E.U16 desc[UR38][R6.64], R56 ;  /* 0x0000003806002986 */ /* 0x000fe2000c101526 */
[----:B------:R-:W-:Y:S01]  /*49b0*/  LEA R8, P4, R68, R6, 0x1 ;  /* 0x0000000644087211 */ /* 0x000fe200078808ff */
[-C--:B------:R-:W-:Y:S01]  /*49c0*/  FMUL R63, R63, R19.reuse ;  /* 0x000000133f3f7220 */ /* 0x080fe20000400000 */
[----:B------:R-:W-:Y:S01]  /*49d0*/  ISETP.GT.AND P2, PT, R4, 0x8, PT ;  /* 0x000000080400780c */ /* 0x000fe20003f44270 */
[-C--:B------:R-:W-:Y:S01]  /*49e0*/  FMUL R48, R48, R19.reuse ;  /* 0x0000001330307220 */ /* 0x080fe20000400000 */
[----:B------:R-:W-:Y:S01]  /*49f0*/  ISETP.GT.AND P3, PT, R3, 0x8, P3 ;  /* 0x000000080300780c */ /* 0x000fe20001f64270 */
[----:B------:R-:W-:Y:S01]  /*4a00*/  @P0 STG.E.U16 desc[UR38][R6.64+0x2], R57 ;  /* 0x0000023906000986 */ /* 0x000fe2000c101526 */
[----:B------:R-:W-:Y:S01]  /*4a10*/  ISETP.GT.AND P0, PT, R4, 0x9, PT ;  /* 0x000000090400780c */ /* 0x000fe20003f04270 */
[----:B------:R-:W-:Y:S01]  /*4a20*/  IMAD.X R9, R5, 0x1, R7, P4 ;  /* 0x0000000105097824 */ /* 0x000fe200020e0607 */
[----:B------:R-:W-:Y:S01]  /*4a30*/  ISETP.GT.AND P5, PT, R3, RZ, P2 ;  /* 0x000000ff0300720c */ /* 0x000fe200017a4270 */
[-C--:B------:R-:W-:Y:S01]  /*4a40*/  FMUL R49, R49, R19.reuse ;  /* 0x0000001331317220 */ /* 0x080fe20000400000 */
[----:B------:R-:W-:Y:S01]  /*4a50*/  ISETP.GT.AND P4, PT, R3, RZ, P0 ;  /* 0x000000ff0300720c */ /* 0x000fe20000784270 */
[-C--:B------:R-:W-:Y:S01]  /*4a60*/  FMUL R50, R50, R19.reuse ;  /* 0x0000001332327220 */ /* 0x080fe20000400000 */
[----:B------:R-:W-:Y:S01]  /*4a70*/  F2FP.BF16.F32.PACK_AB R58, RZ, R58 ;  /* 0x0000003aff3a723e */ /* 0x000fe200000010ff */
[----:B------:R-:W-:Y:S01]  /*4a80*/  FMUL R51, R51, R19 ;  /* 0x0000001333337220 */ /* 0x000fe20000400000 */
[----:B------:R-:W-:Y:S01]  /*4a90*/  F2FP.BF16.F32.PACK_AB R59, RZ, R59 ;  /* 0x0000003bff3b723e */ /* 0x000fe200000010ff */
[----:B------:R-:W-:Y:S01]  /*4aa0*/  FMUL R52, R52, R19 ;  /* 0x0000001334347220 */ /* 0x000fe20000400000 */
[----:B------:R-:W-:Y:S01]  /*4ab0*/  F2FP.BF16.F32.PACK_AB R60, RZ, R60 ;  /* 0x0000003cff3c723e */ /* 0x000fe200000010ff */
[----:B------:R-:W-:Y:S01]  /*4ac0*/  @P1 STG.E.U16 desc[UR38][R8.64], R58 ;  /* 0x0000003a08001986 */ /* 0x000fe2000c101526 */
[----:B------:R-:W-:Y:S01]  /*4ad0*/  F2FP.BF16.F32.PACK_AB R61, RZ, R61 ;  /* 0x0000003dff3d723e */ /* 0x000fe200000010ff */
[-C--:B------:R-:W-:Y:S01]  /*4ae0*/  FMUL R53, R53, R19.reuse ;  /* 0x0000001335357220 */ /* 0x080fe20000400000 */
[C---:B------:R-:W-:Y:S01]  /*4af0*/  ISETP.GT.AND P1, PT, R3.reuse, 0x8, P2 ;  /* 0x000000080300780c */ /* 0x040fe20001724270 */
[----:B------:R-:W-:Y:S01]  /*4b00*/  @P3 STG.E.U16 desc[UR38][R8.64+0x2], R59 ;  /* 0x0000023b08003986 */ /* 0x000fe2000c101526 */
[----:B------:R-:W-:Y:S01]  /*4b10*/  ISETP.GT.AND P2, PT, R4, 0x10, PT ;  /* 0x000000100400780c */ /* 0x000fe20003f44270 */
[-C--:B------:R-:W-:Y:S01]  /*4b20*/  FMUL R54, R54, R19.reuse ;  /* 0x0000001336367220 */ /* 0x080fe20000400000 */
[----:B------:R-:W-:Y:S01]  /*4b30*/  ISETP.GT.AND P3, PT, R3, 0x8, P0 ;  /* 0x000000080300780c */ /* 0x000fe20000764270 */
[----:B------:R-:W-:Y:S01]  /*4b40*/  @P5 STG.E.U16 desc[UR38][R6.64+0x10], R60 ;  /* 0x0000103c06005986 */ /* 0x000fe2000c101526 */
[----:B------:R-:W-:Y:S01]  /*4b50*/  ISETP.GT.AND P0, PT, R4, 0x11, PT ;  /* 0x000000110400780c */ /* 0x000fe20003f04270 */
[-C--:B------:R-:W-:Y:S01]  /*4b60*/  FMUL R55, R55, R19.reuse ;  /* 0x0000001337377220 */ /* 0x080fe20000400000 */
[C---:B------:R-:W-:Y:S01]  /*4b70*/  ISETP.GT.AND P5, PT, R3.reuse, RZ, P2 ;  /* 0x000000ff0300720c */ /* 0x040fe200017a4270 */
[----:B------:R-:W-:Y:S01]  /*4b80*/  @P4 STG.E.U16 desc[UR38][R6.64+0x12], R61 ;  /* 0x0000123d06004986 */ /* 0x000fe2000c101526 */
        /* <DEDUP_REMOVED lines=70> */
[C---:B------:R-:W-:Y:S01]  /*4ff0*/  ISETP.GT.AND P1, PT, R4.reuse, 0x31, PT ;  /* 0x000000310400780c */ /* 0x040fe20003f24270 */
[----:B------:R-:W-:Y:S01]  /*5000*/  @P3 STG.E.U16 desc[UR38][R8.64+0x42], R43 ;  /* 0x0000422b08003986 */ /* 0x000fe2000c101526 */
[----:B------:R-:W-:Y:S01]  /*5010*/  ISETP.GT.AND P3, PT, R4, 0x30, PT ;  /* 0x000000300400780c */ /* 0x000fe20003f64270 */
[-C--:B------:R-:W-:Y:S01]  /*5020*/  FMUL R30, R30, R19.reuse ;  /* 0x000000131e1e7220 */ /* 0x080fe20000400000 */
[C---:B------:R-:W-:Y:S01]  /*5030*/  ISETP.GT.AND P2, PT, R3.reuse, 0x8, P2 ;  /* 0x000000080300780c */ /* 0x040fe20001744270 */
[----:B------:R-:W-:Y:S01]  /*5040*/  @P5 STG.E.U16 desc[UR38][R6.64+0x50], R44 ;  /* 0x0000502c06005986 */ /* 0x000fe2000c101526 */
[----:B------:R-:W-:Y:S01]  /*5050*/  ISETP.GT.AND P0, PT, R3, 0x8, P0 ;  /* 0x000000080300780c */ /* 0x000fe20000704270 */
[----:B------:R-:W-:Y:S01]  /*5060*/  FMUL R31, R31, R19 ;  /* 0x000000131f1f7220 */ /* 0x000fe20000400000 */
[C---:B------:R-:W-:Y:S01]  /*5070*/  ISETP.GT.AND P5, PT, R3.reuse, RZ, P3 ;  /* 0x000000ff0300720c */ /* 0x040fe20001fa4270 */
[----:B------:R-:W-:Y:S01]  /*5080*/  @P4 STG.E.U16 desc[UR38][R6.64+0x52], R45 ;  /* 0x0000522d06004986 */ /* 0x000fe2000c101526 */
[----:B------:R-:W-:-:S02]  /*5090*/  ISETP.GT.AND P4, PT, R3, RZ, P1 ;  /* 0x000000ff0300720c */ /* 0x000fc40000f84270 */
[----:B------:R-:W-:Y:S02]  /*50a0*/  F2FP.BF16.F32.PACK_AB R46, RZ, R46 ;  /* 0x0000002eff2e723e */ /* 0x000fe400000010ff */
[----:B------:R-:W-:Y:S02]  /*50b0*/  F2FP.BF16.F32.PACK_AB R47, RZ, R47 ;  /* 0x0000002fff2f723e */ /* 0x000fe400000010ff */
[----:B------:R-:W-:Y:S01]  /*50c0*/  F2FP.BF16.F32.PACK_AB R32, RZ, R32 ;  /* 0x00000020ff20723e */ /* 0x000fe200000010ff */
[----:B------:R-:W-:Y:S01]  /*50d0*/  @P2 STG.E.U16 desc[UR38][R8.64+0x50], R46 ;  /* 0x0000502e08002986 */ /* 0x000fe2000c101526 */
[----:B------:R-:W-:Y:S02]  /*50e0*/  F2FP.BF16.F32.PACK_AB R33, RZ, R33 ;  /* 0x00000021ff21723e */ /* 0x000fe400000010ff */
[----:B------:R-:W-:Y:S01]  /*50f0*/  F2FP.BF16.F32.PACK_AB R34, RZ, R34 ;  /* 0x00000022ff22723e */ /* 0x000fe200000010ff */
[----:B------:R-:W-:Y:S01]  /*5100*/  @P0 STG.E.U16 desc[UR38][R8.64+0x52], R47 ;  /* 0x0000522f08000986 */ /* 0x000fe2000c101526 */
[----:B------:R-:W-:-:S02]  /*5110*/  ISETP.GT.AND P0, PT, R3, 0x8, P3 ;  /* 0x000000080300780c */ /* 0x000fc40001f04270 */
[----:B------:R-:W-:Y:S01]  /*5120*/  F2FP.BF16.F32.PACK_AB R35, RZ, R35 ;  /* 0x00000023ff23723e */ /* 0x000fe200000010ff */
[----:B------:R-:W-:Y:S01]  /*5130*/  @P5 STG.E.U16 desc[UR38][R6.64+0x60], R32 ;  /* 0x0000602006005986 */ /* 0x000fe2000c101526 */
[C---:B------:R-:W-:Y:S02]  /*5140*/  ISETP.GT.AND P5, PT, R3.reuse, 0x8, P1 ;  /* 0x000000080300780c */ /* 0x040fe40000fa4270 */
[C---:B------:R-:W-:Y:S01]  /*5150*/  ISETP.GT.AND P1, PT, R4.reuse, 0x39, PT ;  /* 0x000000390400780c */ /* 0x040fe20003f24270 */
[----:B------:R-:W-:Y:S01]  /*5160*/  @P4 STG.E.U16 desc[UR38][R6.64+0x62], R33 ;  /* 0x0000622106004986 */ /* 0x000fe2000c101526 */
[----:B------:R-:W-:Y:S02]  /*5170*/  ISETP.GT.AND P4, PT, R4, 0x38, PT ;  /* 0x000000380400780c */ /* 0x000fe40003f84270 */
[C---:B------:R-:W-:Y:S02]  /*5180*/  ISETP.GT.AND P3, PT, R3.reuse, RZ, P1 ;  /* 0x000000ff0300720c */ /* 0x040fe40000f64270 */
[C---:B------:R-:W-:Y:S01]  /*5190*/  ISETP.GT.AND P2, PT, R3.reuse, RZ, P4 ;  /* 0x000000ff0300720c */ /* 0x040fe20002744270 */
[----:B------:R-:W-:Y:S01]  /*51a0*/  @P0 STG.E.U16 desc[UR38][R8.64+0x60], R34 ;  /* 0x0000602208000986 */ /* 0x000fe2000c101526 */
[----:B------:R-:W-:-:S02]  /*51b0*/  ISETP.GT.AND P4, PT, R3, 0x8, P4 ;  /* 0x000000080300780c */ /* 0x000fc40002784270 */
[----:B------:R-:W-:Y:S01]  /*51c0*/  F2FP.BF16.F32.PACK_AB R36, RZ, R36 ;  /* 0x00000024ff24723e */ /* 0x000fe200000010ff */
[----:B------:R-:W-:Y:S01]  /*51d0*/  @P5 STG.E.U16 desc[UR38][R8.64+0x62], R35 ;  /* 0x0000622308005986 */ /* 0x000fe2000c101526 */
[----:B------:R-:W-:Y:S02]  /*51e0*/  F2FP.BF16.F32.PACK_AB R37, RZ, R37 ;  /* 0x00000025ff25723e */ /* 0x000fe400000010ff */
[----:B------:R-:W-:Y:S02]  /*51f0*/  ISETP.GT.AND P5, PT, R3, 0x8, P1 ;  /* 0x000000080300780c */ /* 0x000fe40000fa4270 */
[C---:B------:R-:W-:Y:S02]  /*5200*/  ISETP.GT.AND P1, PT, R4.reuse, 0x48, PT ;  /* 0x000000480400780c */ /* 0x040fe40003f24270 */
[C---:B------:R-:W-:Y:S01]  /*5210*/  ISETP.GT.AND P0, PT, R4.reuse, 0x49, PT ;  /* 0x000000490400780c */ /* 0x040fe20003f04270 */
[----:B------:R-:W-:Y:S01]  /*5220*/  @P2 STG.E.U16 desc[UR38][R6.64+0x70], R36 ;  /* 0x0000702406002986 */ /* 0x000fe2000c101526 */
[C---:B------:R-:W-:Y:S01]  /*5230*/  ISETP.GT.AND P2, PT, R4.reuse, 0x41, PT ;  /* 0x000000410400780c */ /* 0x040fe20003f44270 */
[----:B------:R-:W-:Y:S01]  /*5240*/  @P4 IMAD.MOV.U32 R5, RZ, RZ, R9 ;  /* 0x000000ffff054224 */ /* 0x000fe200078e0009 */
[----:B------:R-:W-:Y:S01]  /*5250*/  F2FP.BF16.F32.PACK_AB R38, RZ, R38 ;  /* 0x00000026ff26723e */ /* 0x000fe200000010ff */
[----:B------:R-:W-:Y:S01]  /*5260*/  @P3 STG.E.U16 desc[UR38][R6.64+0x72], R37 ;  /* 0x0000722506003986 */ /* 0x000fe2000c101526 */
[----:B------:R-:W-:Y:S01]  /*5270*/  ISETP.GT.AND P3, PT, R4, 0x40, PT ;  /* 0x000000400400780c */ /* 0x000fe20003f64270 */
[----:B------:R-:W-:Y:S01]  /*5280*/  @P4 IMAD.MOV.U32 R4, RZ, RZ, R8 ;  /* 0x000000ffff044224 */ /* 0x000fe200078e0008 */
[----:B------:R-:W-:-:S02]  /*5290*/  F2FP.BF16.F32.PACK_AB R39, RZ, R39 ;  /* 0x00000027ff27723e */ /* 0x000fc400000010ff */
[----:B------:R-:W-:Y:S02]  /*52a0*/  F2FP.BF16.F32.PACK_AB R24, RZ, R24 ;  /* 0x00000018ff18723e */ /* 0x000fe400000010ff */
[----:B------:R0:W-:Y:S01]  /*52b0*/  @P4 STG.E.U16 desc[UR38][R4.64+0x70], R38 ;  /* 0x0000702604004986 */ /* 0x0001e2000c101526 */
[C---:B------:R-:W-:Y:S02]  /*52c0*/  ISETP.GT.AND P4, PT, R3.reuse, RZ, P2 ;  /* 0x000000ff0300720c */ /* 0x040fe40001784270 */
[----:B------:R-:W-:Y:S02]  /*52d0*/  F2FP.BF16.F32.PACK_AB R25, RZ, R25 ;  /* 0x00000019ff19723e */ /* 0x000fe400000010ff */
[----:B------:R-:W-:Y:S02]  /*52e0*/  ISETP.GT.AND P2, PT, R3, 0x8, P2 ;  /* 0x000000080300780c */ /* 0x000fe40001744270 */
[----:B------:R-:W-:Y:S02]  /*52f0*/  F2FP.BF16.F32.PACK_AB R26, RZ, R26 ;  /* 0x0000001aff1a723e */ /* 0x000fe400000010ff */
[----:B------:R-:W-:-:S02]  /*5300*/  F2FP.BF16.F32.PACK_AB R27, RZ, R27 ;  /* 0x0000001bff1b723e */ /* 0x000fc400000010ff */
[----:B------:R-:W-:Y:S01]  /*5310*/  F2FP.BF16.F32.PACK_AB R28, RZ, R28 ;  /* 0x0000001cff1c723e */ /* 0x000fe200000010ff */
[----:B0-----:R-:W-:Y:S01]  /*5320*/  @P5 IMAD.MOV.U32 R4, RZ, RZ, R8 ;  /* 0x000000ffff045224 */ /* 0x001fe200078e0008 */
[----:B------:R-:W-:Y:S01]  /*5330*/  F2FP.BF16.F32.PACK_AB R29, RZ, R29 ;  /* 0x0000001dff1d723e */ /* 0x000fe200000010ff */
[----:B------:R-:W-:Y:S01]  /*5340*/  @P5 IMAD.MOV.U32 R5, RZ, RZ, R9 ;  /* 0x000000ffff055224 */ /* 0x000fe200078e0009 */
[----:B------:R-:W-:Y:S02]  /*5350*/  F2FP.BF16.F32.PACK_AB R30, RZ, R30 ;  /* 0x0000001eff1e723e */ /* 0x000fe400000010ff */
[----:B------:R-:W-:Y:S02]  /*5360*/  F2FP.BF16.F32.PACK_AB R31, RZ, R31 ;  /* 0x0000001fff1f723e */ /* 0x000fe400000010ff */
[----:B------:R0:W-:Y:S01]  /*5370*/  @P5 STG.E.U16 desc[UR38][R4.64+0x72], R39 ;  /* 0x0000722704005986 */ /* 0x0001e2000c101526 */
[C---:B------:R-:W-:Y:S02]  /*5380*/  ISETP.GT.AND P5, PT, R3.reuse, RZ, P3 ;  /* 0x000000ff0300720c */ /* 0x040fe40001fa4270 */
[----:B------:R-:W-:-:S11]  /*5390*/  ISETP.GT.AND P3, PT, R3, 0x8, P3 ;  /* 0x000000080300780c */ /* 0x000fd60001f64270 */
[----:B0-----:R-:W-:Y:S02]  /*53a0*/  @P5 IMAD.MOV.U32 R4, RZ, RZ, R6 ;  /* 0x000000ffff045224 */ /* 0x001fe400078e0006 */
[----:B------:R-:W-:-:S05]  /*53b0*/  @P5 IMAD.MOV.U32 R5, RZ, RZ, R7 ;  /* 0x000000ffff055224 */ /* 0x000fca00078e0007 */
[----:B------:R0:W-:Y:S01]  /*53c0*/  @P5 STG.E.U16 desc[UR38][R4.64+0x80], R24 ;  /* 0x0000801804005986 */ /* 0x0001e2000c101526 */
[C---:B------:R-:W-:Y:S02]  /*53d0*/  ISETP.GT.AND P5, PT, R3.reuse, RZ, P0 ;  /* 0x000000ff0300720c */ /* 0x040fe400007a4270 */
[----:B------:R-:W-:Y:S01]  /*53e0*/  ISETP.GT.AND P0, PT, R3, 0x8, P0 ;  /* 0x000000080300780c */ /* 0x000fe20000704270 */
[----:B0-----:R-:W-:Y:S02]  /*53f0*/  @P4 IMAD.MOV.U32 R4, RZ, RZ, R6 ;  /* 0x000000ffff044224 */ /* 0x001fe400078e0006 */
[----:B------:R-:W-:-:S05]  /*5400*/  @P4 IMAD.MOV.U32 R5, RZ, RZ, R7 ;  /* 0x000000ffff054224 */ /* 0x000fca00078e0007 */
[----:B------:R0:W-:Y:S01]  /*5410*/  @P4 STG.E.U16 desc[UR38][R4.64+0x82], R25 ;  /* 0x0000821904004986 */ /* 0x0001e2000c101526 */
[C---:B------:R-:W-:Y:S02]  /*5420*/  ISETP.GT.AND P4, PT, R3.reuse, RZ, P1 ;  /* 0x000000ff0300720c */ /* 0x040fe40000f84270 */
[----:B------:R-:W-:Y:S01]  /*5430*/  ISETP.GT.AND P1, PT, R3, 0x8, P1 ;  /* 0x000000080300780c */ /* 0x000fe20000f24270 */
[----:B0-----:R-:W-:Y:S02]  /*5440*/  @P3 IMAD.MOV.U32 R4, RZ, RZ, R8 ;  /* 0x000000ffff043224 */ /* 0x001fe400078e0008 */
[----:B------:R-:W-:-:S05]  /*5450*/  @P3 IMAD.MOV.U32 R5, RZ, RZ, R9 ;  /* 0x000000ffff053224 */ /* 0x000fca00078e0009 */
[----:B------:R0:W-:Y:S02]  /*5460*/  @P3 STG.E.U16 desc[UR38][R4.64+0x80], R26 ;  /* 0x0000801a04003986 */ /* 0x0001e4000c101526 */
[----:B0-----:R-:W-:Y:S02]  /*5470*/  @P2 IMAD.MOV.U32 R4, RZ, RZ, R8 ;  /* 0x000000ffff042224 */ /* 0x001fe400078e0008 */
[----:B------:R-:W-:-:S05]  /*5480*/  @P2 IMAD.MOV.U32 R5, RZ, RZ, R9 ;  /* 0x000000ffff052224 */ /* 0x000fca00078e0009 */
[----:B------:R0:W-:Y:S02]  /*5490*/  @P2 STG.E.U16 desc[UR38][R4.64+0x82], R27 ;  /* 0x0000821b04002986 */ /* 0x0001e4000c101526 */
[----:B0-----:R-:W-:Y:S02]  /*54a0*/  @P4 IMAD.MOV.U32 R4, RZ, RZ, R6 ;  /* 0x000000ffff044224 */ /* 0x001fe400078e0006 */
[----:B------:R-:W-:-:S05]  /*54b0*/  @P4 IMAD.MOV.U32 R5, RZ, RZ, R7 ;  /* 0x000000ffff054224 */ /* 0x000fca00078e0007 */
[----:B------:R0:W-:Y:S04]  /*54c0*/  @P4 STG.E.U16 desc[UR38][R4.64+0x90], R28 ;  /* 0x0000901c04004986 */ /* 0x0001e8000c101526 */
[----:B------:R1:W-:Y:S01]  /*54d0*/  @P5 STG.E.U16 desc[UR38][R6.64+0x92], R29 ;  /* 0x0000921d06005986 */ /* 0x0003e2000c101526 */
[----:B0-----:R-:W-:Y:S02]  /*54e0*/  @P1 IMAD.MOV.U32 R4, RZ, RZ, R8 ;  /* 0x000000ffff041224 */ /* 0x001fe400078e0008 */
[----:B------:R-:W-:-:S05]  /*54f0*/  @P1 IMAD.MOV.U32 R5, RZ, RZ, R9 ;  /* 0x000000ffff051224 */ /* 0x000fca00078e0009 */
[----:B------:R1:W-:Y:S04]  /*5500*/  @P1 STG.E.U16 desc[UR38][R4.64+0x90], R30 ;  /* 0x0000901e04001986 */ /* 0x0003e8000c101526 */
[----:B------:R1:W-:Y:S02]  /*5510*/  @P0 STG.E.U16 desc[UR38][R8.64+0x92], R31 ;  /* 0x0000921f08000986 */ /* 0x0003e4000c101526 */
.L_x_107:
[----:B------:R-:W-:Y:S05]  /*5520*/  BSYNC B0 ;  /* 0x0000000000007941 */ /* 0x000fea0003800000 */
.L_x_29:
[----:B------:R-:W-:Y:S01]  /*5530*/  IADD3 R16, P0, R16, UR36, RZ ;  /* 0x0000002410107c10 */ /* 0x000fe2000ff1e0ff */
[----:B------:R-:W-:Y:S01]  /*5540*/  ULDC.64 UR4, c[0x0][0x650] ;  /* 0x0001940000047ab9 */ /* 0x000fe20000000a00 */
[----:B------:R-:W-:Y:S01]  /*5550*/  PRMT R3, RZ, 0x7610, R3 ;  /* 0x00007610ff037816 */ /* 0x000fe20000000003 */
[----:B------:R-:W-:Y:S01]  /*5560*/  IMAD.MOV.U32 R74, RZ, RZ, -0x1 ;  /* 0xffffffffff4a7424 */ /* 0x000fe200078e00ff */
[----:B------:R-:W-:Y:S01]  /*5570*/  IADD3.X R17, R17, UR42, RZ, P0, !PT ;  /* 0x0000002a11117c10 */ /* 0x000fe200087fe4ff */
[----:B------:R-:W-:Y:S01]  /*5580*/  IMAD.MOV.U32 R73, RZ, RZ, -0x1 ;  /* 0xffffffffff497424 */ /* 0x000fe200078e00ff */
[----:B------:R-:W-:-:S04]  /*5590*/  ISETP.GE.U32.AND P0, PT, R16, UR4, PT ;  /* 0x0000000410007c0c */ /* 0x000fc8000bf06070 */
[----:B------:R-:W-:-:S13]  /*55a0*/  ISETP.GE.U32.AND.EX P0, PT, R17, UR5, PT, P0 ;  /* 0x0000000511007c0c */ /* 0x000fda000bf06100 */
[----:B------:R-:W-:Y:S05]  /*55b0*/  @P0 BRA `(.L_x_108) ;  /* 0x0000000400500947 */ /* 0x000fea0003800000 */
[----:B-12-4-:R-:W1:Y:S01]  /*55c0*/  LDC.64 R10, c[0x0][0x628] ;  /* 0x00018a00ff0a7b82 */ /* 0x016e620000000a00 */
[----:B------:R-:W2:Y:S01]  /*55d0*/  S2R R20, SR_CTAID.X ;  /* 0x0000000000147919 */ /* 0x000ea20000002500 */
[----:B------:R-:W-:Y:S02]  /*55e0*/  IMAD.MOV.U32 R8, RZ, RZ, R16 ;  /* 0x000000ffff087224 */ /* 0x000fe400078e0010 */
[----:B------:R-:W-:Y:S01]  /*55f0*/  IMAD.MOV.U32 R9, RZ, RZ, R17 ;  /* 0x000000ffff097224 */ /* 0x000fe200078e0011 */
[----:B------:R-:W4:Y:S03]  /*5600*/  S2R R21, SR_CTAID.Y ;  /* 0x0000000000157919 */ /* 0x000f260000002600 */
[----:B------:R-:W0:Y:S08]  /*5610*/  LDC R0, c[0x0][0x630] ;  /* 0x00018c00ff007b82 */ /* 0x000e300000000800 */
[----:B------:R-:W0:Y:S01]  /*5620*/  LDC.64 R14, c[0x0][0x620] ;  /* 0x00018800ff0e7b82 */ /* 0x000e220000000a00 */
[----:B-1----:R-:W-:-:S04]  /*5630*/  ISETP.NE.U32.AND P0, PT, R10, RZ, PT ;  /* 0x000000ff0a00720c */ /* 0x002fc80003f05070 */
[----:B------:R-:W-:-:S13]  /*5640*/  ISETP.NE.AND.EX P0, PT, R11, RZ, PT, P0 ;  /* 0x000000ff0b00720c */ /* 0x000fda0003f05300 */
[----:B0-2-4-:R-:W-:Y:S05]  /*5650*/  @!P0 BRA `(.L_x_109) ;  /* 0x0000000000288947 */ /* 0x015fea0003800000 */
[----:B------:R-:W0:Y:S02]  /*5660*/  LDC R3, c[0x0][0x634] ;  /* 0x00018d00ff037b82 */ /* 0x000e240000000800 */
[----:B0-----:R-:W-:-:S05]  /*5670*/  IADD3 R3, P0, R16, R3, RZ ;  /* 0x0000000310037210 */ /* 0x001fca0007f1e0ff */
[----:B---3--:R-:W-:-:S04]  /*5680*/  IMAD.X R13, RZ, RZ, R17, P0 ;  /* 0x000000ffff0d7224 */ /* 0x008fc800000e0611 */
[----:B------:R-:W-:-:S04]  /*5690*/  IMAD.WIDE.U32 R4, R13, R10, RZ ;  /* 0x0000000a0d047225 */ /* 0x000fc800078e00ff */
[----:B------:R-:W-:-:S04]  /*56a0*/  IMAD.WIDE.U32 R6, P0, R3, R11, R4 ;  /* 0x0000000b03067225 */ /* 0x000fc80007800004 */
[----:B------:R-:W-:-:S04]  /*56b0*/  IMAD.WIDE.U32 R4, R3, R10, RZ ;  /* 0x0000000a03047225 */ /* 0x000fc800078e00ff */
[----:B------:R-:W-:Y:S01]  /*56c0*/  IMAD.X R9, RZ, RZ, RZ, P0 ;  /* 0x000000ffff097224 */ /* 0x000fe200000e06ff */
[----:B------:R-:W-:Y:S01]  /*56d0*/  IADD3 RZ, P0, R5, R6, RZ ;  /* 0x0000000605ff7210 */ /* 0x000fe20007f1e0ff */
[----:B------:R-:W-:-:S04]  /*56e0*/  IMAD.MOV.U32 R8, RZ, RZ, R7 ;  /* 0x000000ffff087224 */ /* 0x000fc800078e0007 */
[----:B------:R-:W-:-:S08]  /*56f0*/  IMAD.WIDE.U32.X R8, R13, R11, R8, P0 ;  /* 0x0000000b0d087225 */ /* 0x000fd000000e0408 */
.L_x_109:
[----:B------:R-:W0:Y:S01]  /*5700*/  LDC.64 R28, c[0x0][0x640] ;  /* 0x00019000ff1c7b82 */ /* 0x000e220000000a00 */
[-CC-:B------:R-:W-:Y:S01]  /*5710*/  SHF.R.U64 R73, R8, R0.reuse, R9.reuse ;  /* 0x0000000008497219 */ /* 0x180fe20000001209 */
[----:B------:R-:W-:Y:S01]  /*5720*/  ULDC UR4, c[0x0][0x150] ;  /* 0x0000540000047ab9 */ /* 0x000fe20000000800 */
[----:B------:R-:W-:Y:S02]  /*5730*/  SHF.R.U32.HI R0, RZ, R0, R9 ;  /* 0x00000000ff007219 */ /* 0x000fe40000011609 */
[----:B------:R-:W-:Y:S02]  /*5740*/  IADD3 R3, P0, RZ, -R73, RZ ;  /* 0x80000049ff037210 */ /* 0x000fe40007f1e0ff */
[----:B------:R-:W-:Y:S01]  /*5750*/  I2FP.F32.U32 R7, R20 ;  /* 0x0000001400077245 */ /* 0x000fe20000201000 */
[----:B------:R-:W1:Y:S02]  /*5760*/  LDC R6, c[0x0][0x618] ;  /* 0x00018600ff067b82 */ /* 0x000e640000000800 */
[----:B------:R-:W-:-:S02]  /*5770*/  IMAD.X R5, RZ, RZ, ~R0, P0 ;  /* 0x000000ffff057224 */ /* 0x000fc400000e0e00 */
[----:B------:R-:W-:Y:S01]  /*5780*/  FMUL R7, R7, UR4 ;  /* 0x0000000407077c20 */ /* 0x000fe20008400000 */
[----:B------:R-:W-:Y:S01]  /*5790*/  ULDC UR4, c[0x0][0x154] ;  /* 0x0000550000047ab9 */ /* 0x000fe20000000800 */
[-C--:B------:R-:W-:Y:S02]  /*57a0*/  IMAD R0, R5, R14.reuse, RZ ;  /* 0x0000000e05007224 */ /* 0x080fe400078e02ff */
[----:B------:R-:W2:Y:S01]  /*57b0*/  LDC R8, c[0x0][0x608] ;  /* 0x00018200ff087b82 */ /* 0x000ea20000000800 */
[C---:B---3--:R-:W-:Y:S01]  /*57c0*/  IMAD.WIDE.U32 R4, R3.reuse, R14, R16 ;  /* 0x0000000e03047225 */ /* 0x048fe200078e0010 */
[----:B------:R-:W3:Y:S03]  /*57d0*/  F2I.U32.TRUNC.NTZ R7, R7 ;  /* 0x0000000700077305 */ /* 0x000ee6000020f000 */
[----:B------:R-:W-:Y:S01]  /*57e0*/  IMAD R3, R3, R15, R0 ;  /* 0x0000000f03037224 */ /* 0x000fe200078e0200 */
[----:B------:R-:W-:-:S02]  /*57f0*/  I2FP.F32.U32 R0, R21 ;  /* 0x0000001500007245 */ /* 0x000fc40000201000 */
[----:B------:R-:W4:Y:S01]  /*5800*/  LDC R26, c[0x0][0x658] ;  /* 0x00019600ff1a7b82 */ /* 0x000f220000000800 */
[----:B------:R-:W-:Y:S01]  /*5810*/  IMAD.IADD R3, R5, 0x1, R3 ;  /* 0x0000000105037824 */ /* 0x000fe200078e0203 */
[----:B0-----:R-:W-:Y:S01]  /*5820*/  ISETP.NE.U32.AND P0, PT, R28, RZ, PT ;  /* 0x000000ff1c00720c */ /* 0x001fe20003f05070 */
[----:B------:R-:W-:-:S03]  /*5830*/  FMUL R0, R0, UR4 ;  /* 0x0000000400007c20 */ /* 0x000fc60008400000 */
[----:B------:R-:W-:Y:S01]  /*5840*/  ISETP.NE.AND.EX P0, PT, R29, RZ, PT, P0 ;  /* 0x000000ff1d00720c */ /* 0x000fe20003f05300 */
[----:B------:R0:W0:Y:S01]  /*5850*/  F2I.U32.TRUNC.NTZ R14, R0 ;  /* 0x00000000000e7305 */ /* 0x000022000020f000 */
[----:B------:R-:W0:Y:S01]  /*5860*/  LDC R9, c[0x0][0x144] ;  /* 0x00005100ff097b82 */ /* 0x000e220000000800 */
[-C--:B-1----:R-:W-:Y:S01]  /*5870*/  SHF.R.U64 R10, R4, R6.reuse, R3 ;  /* 0x00000006040a7219 */ /* 0x082fe20000001203 */
[----:B---3--:R-:W-:Y:S01]  /*5880*/  IMAD.MOV R7, RZ, RZ, -R7 ;  /* 0x000000ffff077224 */ /* 0x008fe200078e0a07 */
[----:B------:R-:W-:-:S05]  /*5890*/  SHF.R.U32.HI R3, RZ, R6, R3 ;  /* 0x00000006ff037219 */ /* 0x000fca0000011603 */
[----:B------:R-:W1:Y:S01]  /*58a0*/  LDC R24, c[0x0][0x148] ;  /* 0x00005200ff187b82 */ /* 0x000e620000000800 */
[-CC-:B--2---:R-:W-:Y:S02]  /*58b0*/  SHF.R.U64 R12, R10, R8.reuse, R3.reuse ;  /* 0x000000080a0c7219 */ /* 0x184fe40000001203 */
[----:B------:R-:W-:-:S05]  /*58c0*/  SHF.R.U32.HI R3, RZ, R8, R3 ;  /* 0x00000008ff037219 */ /* 0x000fca0000011603 */
[----:B------:R-:W2:Y:S01]  /*58d0*/  LDC R15, c[0x0][0x600] ;  /* 0x00018000ff0f7b82 */ /* 0x000ea20000000800 */
[-CC-:B----4-:R-:W-:Y:S02]  /*58e0*/  SHF.R.U64 R13, R12, R26.reuse, R3.reuse ;  /* 0x0000001a0c0d7219 */ /* 0x190fe40000001203 */
[----:B------:R-:W-:-:S03]  /*58f0*/  SHF.R.U32.HI R5, RZ, R26, R3 ;  /* 0x0000001aff057219 */ /* 0x000fc60000011603 */
[----:B------:R-:W-:Y:S02]  /*5900*/  IMAD.MOV.U32 R4, RZ, RZ, R13 ;  /* 0x000000ffff047224 */ /* 0x000fe400078e000d */
[----:B------:R-:W3:Y:S01]  /*5910*/  LDC R27, c[0x0][0x648] ;  /* 0x00019200ff1b7b82 */ /* 0x000ee20000000800 */
[----:B0-----:R-:W-:-:S07]  /*5920*/  IMAD R25, R9, R7, R20 ;  /* 0x0000000709197224 */ /* 0x001fce00078e0214 */
[----:B------:R-:W0:Y:S08]  /*5930*/  LDC R30, c[0x0][0x638] ;  /* 0x00018e00ff1e7b82 */ /* 0x000e300000000800 */
[----:B------:R-:W4:Y:S01]  /*5940*/  LDC R31, c[0x0][0x610] ;  /* 0x00018400ff1f7b82 */ /* 0x000f220000000800 */
[----:B-1----:R-:W-:Y:S05]  /*5950*/  @!P0 BRA `(.L_x_110) ;  /* 0x0000000000288947 */ /* 0x002fea0003800000 */
        /* <DEDUP_REMOVED lines=10> */
.L_x_110:
[----:B------:R-:W-:Y:S01]  /*5a00*/  ISETP.NE.AND P0, PT, R2, 0x1, PT ;  /* 0x000000010200780c */ /* 0x000fe20003f05270 */
[----:B------:R-:W-:Y:S01]  /*5a10*/  IMAD.MOV R14, RZ, RZ, -R14 ;  /* 0x000000ffff0e7224 */ /* 0x000fe200078e0a0e */
[----:B---3--:R-:W-:Y:S01]  /*5a20*/  SHF.R.U64 R0, R4, R27, R5 ;  /* 0x0000001b04007219 */ /* 0x008fe20000001205 */
[----:B--2---:R-:W-:Y:S01]  /*5a30*/  VIADD R5, R15, 0xffffffff ;  /* 0xffffffff0f057836 */ /* 0x004fe20000000000 */
[----:B------:R-:W-:-:S03]  /*5a40*/  LOP3.LUT R3, R12, R71, RZ, 0xc0, !PT ;  /* 0x000000470c037212 */ /* 0x000fc600078ec0ff */
[----:B------:R-:W-:Y:S01]  /*5a50*/  IMAD.MOV R4, RZ, RZ, -R0 ;  /* 0x000000ffff047224 */ /* 0x000fe200078e0a00 */
[----:B------:R-:W-:Y:S01]  /*5a60*/  LOP3.LUT R10, R10, R5, RZ, 0xc0, !PT ;  /* 0x000000050a0a7212 */ /* 0x000fe200078ec0ff */
[----:B------:R-:W-:Y:S02]  /*5a70*/  IMAD R0, R66, R0, R3 ;  /* 0x0000000042007224 */ /* 0x000fe400078e0203 */
[----:B0-----:R-:W-:Y:S02]  /*5a80*/  IMAD R3, R4, R30, R13 ;  /* 0x0000001e04037224 */ /* 0x001fe400078e020d */
[----:B------:R-:W-:Y:S02]  /*5a90*/  @P0 IMAD R25, R24, R14, R21 ;  /* 0x0000000e18190224 */ /* 0x000fe400078e0215 */
[----:B------:R-:W-:Y:S02]  /*5aa0*/  IMAD R5, R3, R15, R10 ;  /* 0x0000000f03057224 */ /* 0x000fe400078e020a */
[----:B----4-:R-:W-:-:S02]  /*5ab0*/  IMAD R0, R0, R31, R25 ;  /* 0x0000001f00007224 */ /* 0x010fc400078e0219 */
[----:B------:R-:W-:-:S03]  /*5ac0*/  IMAD.MOV.U32 R4, RZ, RZ, 0x1 ;  /* 0x00000001ff047424 */ /* 0x000fc600078e00ff */
[----:B------:R-:W-:Y:S02]  /*5ad0*/  SEL R74, R5, R0, !P0 ;  /* 0x00000000054a7207 */ /* 0x000fe40004000000 */
[----:B------:R-:W-:Y:S02]  /*5ae0*/  PRMT R3, R4, 0x7610, R3 ;  /* 0x0000761004037816 */ /* 0x000fe40000000003 */
[----:B------:R-:W-:-:S07]  /*5af0*/  SEL R0, R0, R5, !P0 ;  /* 0x0000000500007207 */ /* 0x000fce0004000000 */
.L_x_108:
[----:B------:R-:W-:Y:S01]  /*5b00*/  LOP3.LUT P0, RZ, R3, 0xff, RZ, 0xc0, !PT ;  /* 0x000000ff03ff7812 */ /* 0x000fe2000780c0ff */
[----:B------:R-:W-:-:S12]  /*5b10*/  IMAD.MOV.U32 R75, RZ, RZ, R0 ;  /* 0x000000ffff4b7224 */ /* 0x000fd800078e0000 */
[----:B------:R-:W-:Y:S05]  /*5b20*/  @P0 BRA `(.L_x_111) ;  /* 0xffffffb400c80947 */ /* 0x000fea000383ffff */
[----:B------:R-:W-:Y:S05]  /*5b30*/  EXIT ;  /* 0x000000000000794d */ /* 0x000fea0003800000 */
.L_x_4:
        /* <DEDUP_REMOVED lines=26> */
.L_x_113:
[--C-:B------:R-:W-:Y:S01]  /*5ce0*/  SHF.R.U64 R14, R12, R20, R13.reuse ;  /* 0x000000140c0e7219 */ /* 0x100fe2000000120d */
[----:B------:R-:W0:Y:S01]  /*5cf0*/  LDC R24, c[0x0][0x618] ;  /* 0x00018600ff187b82 */ /* 0x000e220000000800 */
[----:B------:R-:W-:Y:S01]  /*5d00*/  I2FP.F32.U32 R8, R6 ;  /* 0x0000000600087245 */ /* 0x000fe20000201000 */
[----:B------:R-:W-:Y:S01]  /*5d10*/  ULDC UR4, c[0x0][0x150] ;  /* 0x0000540000047ab9 */ /* 0x000fe20000000800 */
[----:B------:R-:W-:Y:S02]  /*5d20*/  SHF.R.U32.HI R7, RZ, R20, R13 ;  /* 0x00000014ff077219 */ /* 0x000fe4000001160d */
[----:B------:R-:W-:Y:S01]  /*5d30*/  IADD3 R11, P0, RZ, -R14, RZ ;  /* 0x8000000eff0b7210 */ /* 0x000fe20007f1e0ff */
[----:B------:R-:W-:Y:S01]  /*5d40*/  FMUL R13, R8, UR4 ;  /* 0x00000004080d7c20 */ /* 0x000fe20008400000 */
[----:B------:R-:W-:Y:S01]  /*5d50*/  ULDC UR4, c[0x0][0x154] ;  /* 0x0000550000047ab9 */ /* 0x000fe20000000800 */
[----:B------:R-:W1:Y:S02]  /*5d60*/  LDC.64 R26, c[0x0][0x640] ;  /* 0x00019000ff1a7b82 */ /* 0x000e640000000a00 */
[----:B------:R-:W-:-:S02]  /*5d70*/  IMAD.X R7, RZ, RZ, ~R7, P0 ;  /* 0x000000ffff077224 */ /* 0x000fc400000e0e07 */
[----:B------:R-:W2:Y:S01]  /*5d80*/  F2I.U32.TRUNC.NTZ R13, R13 ;  /* 0x0000000d000d7305 */ /* 0x000ea2000020f000 */
[----:B------:R-:W-:-:S03]  /*5d90*/  IMAD.WIDE.U32 R8, R11, R22, R16 ;  /* 0x000000160b087225 */ /* 0x000fc600078e0010 */
[----:B------:R-:W3:Y:S01]  /*5da0*/  LDC R15, c[0x0][0x144] ;  /* 0x00005100ff0f7b82 */ /* 0x000ee20000000800 */
[----:B------:R-:W-:-:S04]  /*5db0*/  IMAD R10, R7, R22, RZ ;  /* 0x00000016070a7224 */ /* 0x000fc800078e02ff */
[----:B------:R-:W-:Y:S02]  /*5dc0*/  IMAD R7, R11, R23, R10 ;  /* 0x000000170b077224 */ /* 0x000fe400078e020a */
[----:B------:R-:W-:Y:S01]  /*5dd0*/  IMAD.MOV.U32 R10, RZ, RZ, -0x1 ;  /* 0xffffffffff0a7424 */ /* 0x000fe200078e00ff */
[----:B------:R-:W4:Y:S01]  /*5de0*/  LDC R20, c[0x0][0x608] ;  /* 0x00018200ff147b82 */ /* 0x000f220000000800 */
[----:B------:R-:W-:Y:S01]  /*5df0*/  IMAD.IADD R7, R9, 0x1, R7 ;  /* 0x0000000109077824 */ /* 0x000fe200078e0207 */
[----:B------:R-:W-:-:S04]  /*5e00*/  I2FP.F32.U32 R9, R3 ;  /* 0x0000000300097245 */ /* 0x000fc80000201000 */
[-C--:B0-----:R-:W-:Y:S01]  /*5e10*/  SHF.R.U64 R12, R8, R24.reuse, R7 ;  /* 0x00000018080c7219 */ /* 0x081fe20000001207 */
[----:B--2---:R-:W-:Y:S01]  /*5e20*/  IMAD.MOV R8, RZ, RZ, -R13 ;  /* 0x000000ffff087224 */ /* 0x004fe200078e0a0d */
[----:B------:R-:W0:Y:S01]  /*5e30*/  LDC R11, c[0x0][0x658] ;  /* 0x00019600ff0b7b82 */ /* 0x000e220000000800 */
[----:B-1----:R-:W-:Y:S01]  /*5e40*/  ISETP.NE.U32.AND P0, PT, R26, RZ, PT ;  /* 0x000000ff1a00720c */ /* 0x002fe20003f05070 */
[----:B------:R-:W-:Y:S01]  /*5e50*/  FMUL R9, R9, UR4 ;  /* 0x0000000409097c20 */ /* 0x000fe20008400000 */
[----:B------:R-:W-:Y:S02]  /*5e60*/  SHF.R.U32.HI R7, RZ, R24, R7 ;  /* 0x00000018ff077219 */ /* 0x000fe40000011607 */
[----:B------:R-:W-:-:S03]  /*5e70*/  ISETP.NE.AND.EX P0, PT, R27, RZ, PT, P0 ;  /* 0x000000ff1b00720c */ /* 0x000fc60003f05300 */
[----:B------:R-:W1:Y:S01]  /*5e80*/  LDC R22, c[0x0][0x148] ;  /* 0x00005200ff167b82 */ /* 0x000e620000000800 */
[----:B---3--:R-:W-:Y:S02]  /*5e90*/  IMAD R23, R15, R8, R6 ;  /* 0x000000080f177224 */ /* 0x008fe400078e0206 */
[----:B------:R-:W-:-:S05]  /*5ea0*/  IMAD.MOV.U32 R8, RZ, RZ, 0x1 ;  /* 0x00000001ff087424 */ /* 0x000fca00078e00ff */
[----:B------:R-:W2:Y:S01]  /*5eb0*/  LDC R21, c[0x0][0x600] ;  /* 0x00018000ff157b82 */ /* 0x000ea20000000800 */
[-CC-:B----4-:R-:W-:Y:S02]  /*5ec0*/  SHF.R.U64 R15, R12, R20.reuse, R7.reuse ;  /* 0x000000140c0f7219 */ /* 0x190fe40000001207 */
[----:B------:R-:W-:Y:S02]  /*5ed0*/  SHF.R.U32.HI R6, RZ, R20, R7 ;  /* 0x00000014ff067219 */ /* 0x000fe40000011607 */
[----:B------:R3:W4:Y:S03]  /*5ee0*/  F2I.U32.TRUNC.NTZ R20, R9 ;  /* 0x0000000900147305 */ /* 0x000726000020f000 */
[----:B------:R-:W1:Y:S01]  /*5ef0*/  LDC R25, c[0x0][0x648] ;  /* 0x00019200ff197b82 */ /* 0x000e620000000800 */
[-C--:B0-----:R-:W-:Y:S02]  /*5f00*/  SHF.R.U64 R19, R15, R11.reuse, R6 ;  /* 0x0000000b0f137219 */ /* 0x081fe40000001206 */
[----:B------:R-:W-:-:S02]  /*5f10*/  SHF.L.U32 R10, R10, R11, RZ ;  /* 0x0000000b0a0a7219 */ /* 0x000fc400000006ff */
[-C--:B------:R-:W-:Y:S01]  /*5f20*/  SHF.R.U32.HI R7, RZ, R11.reuse, R6 ;  /* 0x0000000bff077219 */ /* 0x080fe20000011606 */
[----:B------:R-:W-:Y:S01]  /*5f30*/  IMAD.MOV.U32 R6, RZ, RZ, R19 ;  /* 0x000000ffff067224 */ /* 0x000fe200078e0013 */
[----:B------:R-:W-:Y:S01]  /*5f40*/  SHF.L.U32 R24, R8, R11, RZ ;  /* 0x0000000b08187219 */ /* 0x000fe200000006ff */
[----:B------:R-:W0:Y:S01]  /*5f50*/  LDC R28, c[0x0][0x638] ;  /* 0x00018e00ff1c7b82 */ /* 0x000e220000000800 */
[----:B------:R-:W-:-:S07]  /*5f60*/  LOP3.LUT R30, RZ, R10, RZ, 0x33, !PT ;  /* 0x0000000aff1e7212 */ /* 0x000fce00078e33ff */
[----:B------:R-:W0:Y:S01]  /*5f70*/  LDC R29, c[0x0][0x610] ;  /* 0x00018400ff1d7b82 */ /* 0x000e220000000800 */
[----:B---34-:R-:W-:Y:S05]  /*5f80*/  @!P0 BRA `(.L_x_114) ;  /* 0x0000000000288947 */ /* 0x018fea0003800000 */
[----:B------:R-:W3:Y:S02]  /*5f90*/  LDC R6, c[0x0][0x64c] ;  /* 0x00019300ff067b82 */ /* 0x000ee40000000800 */
[----:B---3--:R-:W-:-:S05]  /*5fa0*/  IADD3 R11, P0, R19, R6, RZ ;  /* 0x00000006130b7210 */ /* 0x008fca0007f1e0ff */
        /* <DEDUP_REMOVED lines=8> */
.L_x_114:
[----:B------:R-:W-:Y:S01]  /*6030*/  ISETP.NE.AND P0, PT, R2, 0x1, PT ;  /* 0x000000010200780c */ /* 0x000fe20003f05270 */
[----:B--2---:R-:W-:Y:S01]  /*6040*/  VIADD R9, R21, 0xffffffff ;  /* 0xffffffff15097836 */ /* 0x004fe20000000000 */
[----:B-1----:R-:W-:Y:S01]  /*6050*/  SHF.R.U64 R7, R6, R25, R7 ;  /* 0x0000001906077219 */ /* 0x002fe20000001207 */
[----:B------:R-:W-:Y:S01]  /*6060*/  IMAD.MOV R20, RZ, RZ, -R20 ;  /* 0x000000ffff147224 */ /* 0x000fe200078e0a14 */
[----:B------:R-:W-:Y:S02]  /*6070*/  LOP3.LUT R6, R15, R30, RZ, 0xc0, !PT ;  /* 0x0000001e0f067212 */ /* 0x000fe400078ec0ff */
[----:B------:R-:W-:Y:S01]  /*6080*/  LOP3.LUT R12, R12, R9, RZ, 0xc0, !PT ;  /* 0x000000090c0c7212 */ /* 0x000fe200078ec0ff */
[----:B------:R-:W-:Y:S02]  /*6090*/  IMAD.MOV R8, RZ, RZ, -R7 ;  /* 0x000000ffff087224 */ /* 0x000fe400078e0a07 */
[----:B------:R-:W-:Y:S02]  /*60a0*/  IMAD R6, R24, R7, R6 ;  /* 0x0000000718067224 */ /* 0x000fe400078e0206 */
[----:B------:R-:W-:-:S02]  /*60b0*/  IMAD.MOV.U32 R9, RZ, RZ, 0x1 ;  /* 0x00000001ff097424 */ /* 0x000fc400078e00ff */
[----:B------:R-:W-:Y:S02]  /*60c0*/  @P0 IMAD R23, R22, R20, R3 ;  /* 0x0000001416170224 */ /* 0x000fe400078e0203 */
[----:B0-----:R-:W-:Y:S02]  /*60d0*/  IMAD R3, R8, R28, R19 ;  /* 0x0000001c08037224 */ /* 0x001fe400078e0213 */
[----:B------:R-:W-:Y:S02]  /*60e0*/  IMAD R13, R6, R29, R23 ;  /* 0x0000001d060d7224 */ /* 0x000fe400078e0217 */
[----:B------:R-:W-:Y:S02]  /*60f0*/  IMAD R6, R3, R21, R12 ;  /* 0x0000001503067224 */ /* 0x000fe400078e020c */
[----:B------:R-:W-:-:S03]  /*6100*/  IMAD.MOV.U32 R8, RZ, RZ, R14 ;  /* 0x000000ffff087224 */ /* 0x000fc600078e000e */
[----:B------:R-:W-:Y:S02]  /*6110*/  SEL R20, R6, R13, !P0 ;  /* 0x0000000d06147207 */ /* 0x000fe40004000000 */
[----:B------:R-:W-:-:S07]  /*6120*/  SEL R13, R13, R6, !P0 ;  /* 0x000000060d0d7207 */ /* 0x000fce0004000000 */
.L_x_112:
[----:B------:R-:W-:-:S08]  /*6130*/  NOP ;  /* 0x0000000000007918 */ /* 0x000fd00000000000 */
[----:B------:R-:W0:-:S00]  /*6140*/  USETMAXREG.DEALLOC.CTAPOOL 0x28 ;  /* 0x00000028000079c8 */ /* 0x000e0000080e0500 */
[----:B0-----:R-:W-:-:S13]  /*6150*/  ISETP.NE.AND P0, PT, R0, RZ, PT ;  /* 0x000000ff0000720c */ /* 0x001fda0003f05270 */
[----:B------:R-:W-:Y:S05]  /*6160*/  @P0 EXIT ;  /* 0x000000000000094d */ /* 0x000fea0003800000 */
[----:B------:R-:W-:Y:S01]  /*6170*/  LOP3.LUT P0, RZ, R9, 0xff, RZ, 0xc0, !PT ;  /* 0x000000ff09ff7812 */ /* 0x000fe2000780c0ff */
[----:B------:R-:W-:Y:S02]  /*6180*/  IMAD.MOV.U32 R0, RZ, RZ, 0x1 ;  /* 0x00000001ff007424 */ /* 0x000fe400078e00ff */
[----:B------:R-:W-:-:S10]  /*6190*/  IMAD.MOV.U32 R3, RZ, RZ, RZ ;  /* 0x000000ffff037224 */ /* 0x000fd400078e00ff */
[----:B------:R-:W-:Y:S05]  /*61a0*/  @!P0 BRA `(.L_x_115) ;  /* 0x0000000c001c8947 */ /* 0x000fea0003800000 */
[----:B------:R-:W0:Y:S01]  /*61b0*/  LDC R0, c[0x0][0x28c] ;  /* 0x0000a300ff007b82 */ /* 0x000e220000000800 */
[----:B------:R-:W-:Y:S01]  /*61c0*/  LOP3.LUT P0, RZ, R4, 0x1f, RZ, 0xc0, !PT ;  /* 0x0000001f04ff7812 */ /* 0x000fe2000780c0ff */
[----:B------:R-:W-:Y:S01]  /*61d0*/  ULDC UR5, c[0x0][0x658] ;  /* 0x0001960000057ab9 */ /* 0x000fe20000000800 */
[----:B------:R-:W-:Y:S01]  /*61e0*/  UMOV UR6, 0xffffffff ;  /* 0xffffffff00067882 */ /* 0x000fe20000000000 */
[----:B------:R-:W-:Y:S01]  /*61f0*/  BSSY B0, `(.L_x_115) ;  /* 0x00000c2000007945 */ /* 0x000fe20003800000 */
[----:B------:R-:W-:Y:S01]  /*6200*/  USHF.L.U32 UR6, UR6, UR5, URZ ;  /* 0x0000000506067299 */ /* 0x000fe2000800063f */
[C---:B------:R-:W-:Y:S01]  /*6210*/  ISETP.NE.AND P2, PT, R5.reuse, RZ, PT ;  /* 0x000000ff0500720c */ /* 0x040fe20003f45270 */
[----:B------:R-:W-:Y:S01]  /*6220*/  IMAD.MOV.U32 R11, RZ, RZ, 0x1 ;  /* 0x00000001ff0b7424 */ /* 0x000fe200078e00ff */
[----:B------:R-:W-:Y:S01]  /*6230*/  ISETP.NE.OR P0, PT, R5, RZ, !P0 ;  /* 0x000000ff0500720c */ /* 0x000fe20004705670 */
[----:B------:R-:W-:Y:S01]  /*6240*/  ULDC UR4, c[0x0][0x600] ;  /* 0x0001800000047ab9 */ /* 0x000fe20000000800 */
[----:B------:R-:W-:Y:S01]  /*6250*/  LOP3.LUT R19, R18, 0x2, RZ, 0xfc, !PT ;  /* 0x0000000212137812 */ /* 0x000fe200078efcff */
[----:B------:R-:W-:Y:S01]  /*6260*/  UMOV UR7, 0x1 ;  /* 0x0000000100077882 */ /* 0x000fe20000000000 */
[----:B------:R-:W-:-:S02]  /*6270*/  UIADD3 UR15, UR4, -0x1, URZ ;  /* 0xffffffff040f7890 */ /* 0x000fc4000fffe03f */
[----:B------:R-:W-:Y:S02]  /*6280*/  USHF.L.U32 UR17, UR7, UR5, URZ ;  /* 0x0000000507117299 */ /* 0x000fe4000800063f */
[----:B------:R-:W-:Y:S01]  /*6290*/  ULOP3.LUT UR16, URZ, UR6, URZ, 0x33, !UPT ;  /* 0x000000063f107292 */ /* 0x000fe2000f8e333f */
[----:B------:R-:W-:Y:S01]  /*62a0*/  ULDC.64 UR20, c[0x0][0x198] ;  /* 0x0000660000147ab9 */ /* 0x000fe20000000a00 */
[----:B0-----:R-:W-:-:S05]  /*62b0*/  VIADD R0, R0, 0x3f ;  /* 0x0000003f00007836 */ /* 0x001fca0000000000 */
[----:B------:R-:W-:-:S04]  /*62c0*/  SHF.R.S32.HI R3, RZ, 0x1f, R0 ;  /* 0x0000001fff037819 */ /* 0x000fc80000011400 */
[----:B------:R-:W-:Y:S01]  /*62d0*/  LEA.HI R3, R3, R0, RZ, 0x6 ;  /* 0x0000000003037211 */ /* 0x000fe200078f30ff */
[----:B------:R-:W-:-:S03]  /*62e0*/  IMAD.MOV.U32 R0, RZ, RZ, 0x1 ;  /* 0x00000001ff007424 */ /* 0x000fc600078e00ff */
[----:B------:R-:W-:Y:S01]  /*62f0*/  SHF.R.S32.HI R12, RZ, 0x6, R3 ;  /* 0x00000006ff0c7819 */ /* 0x000fe20000011403 */
[----:B------:R-:W-:-:S04]  /*6300*/  IMAD.MOV.U32 R3, RZ, RZ, RZ ;  /* 0x000000ffff037224 */ /* 0x000fc800078e00ff */
[----:B------:R-:W-:-:S07]  /*6310*/  VIADD R10, R12, 0x1 ;  /* 0x000000010c0a7836 */ /* 0x000fce0000000000 */
.L_x_127:
[----:B------:R-:W-:-:S03]  /*6320*/  UMOV UR4, 0xffffffff ;  /* 0xffffffff00047882 */ /* 0x000fc60000000000 */
[----:B------:R-:W-:Y:S05]  /*6330*/  BRA.DIV UR4, `(.L_x_116) ;  /* 0x0000001204347947 */ /* 0x000fea000b800000 */
[----:B------:R-:W-:-:S13]  /*6340*/  ELECT P6, URZ, PT ;  /* 0x00000000003f782f */ /* 0x000fda00038c0000 */
.L_x_142:
[----:B------:R-:W0:Y:S01]  /*6350*/  LDC R4, c[0x0][0x28c] ;  /* 0x0000a300ff047b82 */ /* 0x000e220000000800 */
[----:B------:R-:W-:Y:S01]  /*6360*/  BSSY B1, `(.L_x_117) ;  /* 0x0000037000017945 */ /* 0x000fe20003800000 */
[----:B0-----:R-:W-:-:S13]  /*6370*/  ISETP.LT.OR P6, PT, R4, 0x1, !P6 ;  /* 0x000000010400780c */ /* 0x001fda00077c1670 */
[----:B------:R-:W-:Y:S05]  /*6380*/  @P6 BRA `(.L_x_118) ;  /* 0x0000000000d06947 */ /* 0x000fea0003800000 */
[----:B------:R-:W-:Y:S02]  /*6390*/  IMAD R20, R20, 0x50, RZ ;  /* 0x0000005014147824 */ /* 0x000fe400078e02ff */
[----:B------:R-:W-:Y:S02]  /*63a0*/  IMAD.SHL.U32 R13, R13, 0x80, RZ ;  /* 0x000000800d0d7824 */ /* 0x000fe400078e00ff */
[----:B------:R-:W-:Y:S02]  /*63b0*/  IMAD.MOV.U32 R21, RZ, RZ, RZ ;  /* 0x000000ffff157224 */ /* 0x000fe400078e00ff */
[----:B------:R-:W-:Y:S02]  /*63c0*/  IMAD.MOV.U32 R4, RZ, RZ, R10 ;  /* 0x000000ffff047224 */ /* 0x000fe400078e000a */
[----:B------:R-:W-:Y:S02]  /*63d0*/  IMAD.MOV.U32 R5, RZ, RZ, R0 ;  /* 0x000000ffff057224 */ /* 0x000fe400078e0000 */
[----:B------:R-:W-:-:S07]  /*63e0*/  IMAD.MOV.U32 R6, RZ, RZ, R3 ;  /* 0x000000ffff067224 */ /* 0x000fce00078e0003 */
.L_x_122:
[----:B------:R-:W0:Y:S01]  /*63f0*/  S2R R14, SR_CgaCtaId ;  /* 0x00000000000e7919 */ /* 0x000e220000008800 */
[----:B------:R-:W-:Y:S01]  /*6400*/  MOV R7, 0x400 ;  /* 0x0000040000077802 */ /* 0x000fe20000000f00 */
[----:B------:R-:W1:Y:S03]  /*6410*/  @!P2 LDC R9, c[0x0][0x500] ;  /* 0x00014000ff09ab82 */ /* 0x000e660000000800 */
[----:B0-----:R-:W-:Y:S02]  /*6420*/  LEA R15, R14, R7, 0x18 ;  /* 0x000000070e0f7211 */ /* 0x001fe400078ec0ff */
[----:B------:R-:W-:-:S03]  /*6430*/  SHF.L.U32 R7, R5, 0x1f, RZ ;  /* 0x0000001f05077819 */ /* 0x000fc600000006ff */
[----:B------:R-:W-:-:S04]  /*6440*/  IMAD R14, R6, 0x8, R15 ;  /* 0x00000008060e7824 */ /* 0x000fc800078e020f */
[----:B------:R-:W0:Y:S02]  /*6450*/  SYNCS.PHASECHK.TRANS64.TRYWAIT P1, [R14+URZ+0x40], R7 ;  /* 0x000040070e0075a7 */ /* 0x000e24000802017f */
[----:B01----:R-:W-:Y:S05]  /*6460*/  @!P1 BRA `(.L_x_119) ;  /* 0x0000001000089947 */ /* 0x003fea0003800000 */
.L_x_143:
[----:B0-----:R-:W-:Y:S01]  /*6470*/  PRMT R7, R19, 0x9910, RZ ;  /* 0x0000991013077816 */ /* 0x001fe200000000ff */
[----:B------:R0:W-:Y:S03]  /*6480*/  @!P2 SYNCS.ARRIVE.TRANS64 RZ, [R14+URZ], R9 ;  /* 0x000000090effa9a7 */ /* 0x0001e6000800003f */
[----:B------:R-:W-:-:S13]  /*6490*/  ISETP.NE.AND P1, PT, R7, 0x2, PT ;  /* 0x000000020700780c */ /* 0x000fda0003f25270 */
[----:B0-----:R-:W-:Y:S05]  /*64a0*/  @P1 BRA `(.L_x_120) ;  /* 0x0000000000041947 */ /* 0x001fea0003800000 */
[----:B------:R-:W-:Y:S01]  /*64b0*/  BPT.TRAP 0x1 ;  /* 0x000000040000795c */ /* 0x000fe20000300000 */
.L_x_120:
[----:B------:R-:W-:Y:S05]  /*64c0*/  @P0 BRA `(.L_x_121) ;  /* 0x0000000000040947 */ /* 0x000fea0003800000 */
[----:B------:R-:W-:Y:S01]  /*64d0*/  BPT.TRAP 0x1 ;  /* 0x000000040000795c */ /* 0x000fe20000300000 */
.L_x_121:
[--C-:B------:R-:W-:Y:S01]  /*64e0*/  IMAD R7, R6, 0x4000, R15.reuse ;  /* 0x0000400006077824 */ /* 0x100fe200078e020f */
[----:B------:R-:W-:Y:S01]  /*64f0*/  R2UR UR9, R14 ;  /* 0x000000000e0972ca */ /* 0x000fe200000e0000 */
[----:B------:R-:W-:Y:S01]  /*6500*/  IMAD R15, R6, 0x2800, R15 ;  /* 0x00002800060f7824 */ /* 0x000fe200078e020f */
[----:B------:R-:W-:Y:S01]  /*6510*/  UIADD3 UR4, UP0, UR20, 0xf0, URZ ;  /* 0x000000f014047890 */ /* 0x000fe2000ff1e03f */
[----:B------:R-:W-:Y:S01]  /*6520*/  VIADD R4, R4, 0xffffffff ;  /* 0xffffffff04047836 */ /* 0x000fe20000000000 */
[----:B------:R-:W-:Y:S01]  /*6530*/  R2UR UR5, R7 ;  /* 0x00000000070572ca */ /* 0x000fe200000e0000 */
[----:B------:R-:W-:Y:S01]  /*6540*/  UIADD3 UR22, UP1, UR20, 0x1f0, URZ ;  /* 0x000001f014167890 */ /* 0x000fe2000ff3e03f */
[----:B------:R-:W-:Y:S01]  /*6550*/  R2UR UR8, R15 ;  /* 0x000000000f0872ca */ /* 0x000fe200000e0000 */
[----:B------:R-:W-:Y:S01]  /*6560*/  VIADD R6, R6, 0x1 ;  /* 0x0000000106067836 */ /* 0x000fe20000000000 */
[----:B------:R-:W-:Y:S01]  /*6570*/  R2UR UR11, R13 ;  /* 0x000000000d0b72ca */ /* 0x000fe200000e0000 */
[----:B------:R-:W-:Y:S01]  /*6580*/  UIADD3.X UR23, URZ, UR21, URZ, UP1, !UPT ;  /* 0x000000153f177290 */ /* 0x000fe20008ffe43f */
[C---:B------:R-:W-:Y:S01]  /*6590*/  R2UR UR10, R21.reuse ;  /* 0x00000000150a72ca */ /* 0x040fe200000e0000 */
[----:B------:R-:W-:Y:S01]  /*65a0*/  UMOV UR6, 0x0 ;  /* 0x0000000000067882 */ /* 0x000fe20000000000 */
[----:B------:R-:W-:Y:S01]  /*65b0*/  R2UR UR12, R8 ;  /* 0x00000000080c72ca */ /* 0x000fe200000e0000 */
[----:B------:R-:W-:Y:S01]  /*65c0*/  UMOV UR7, 0x10000000 ;  /* 0x1000000000077882 */ /* 0x000fe20000000000 */
[----:B------:R-:W-:Y:S01]  /*65d0*/  R2UR UR18, R20 ;  /* 0x00000000141272ca */ /* 0x000fe200000e0000 */
[----:B------:R-:W-:Y:S01]  /*65e0*/  VIADD R21, R21, 0x40 ;  /* 0x0000004015157836 */ /* 0x000fe20000000000 */
[----:B------:R-:W-:Y:S01]  /*65f0*/  ISETP.GT.AND P3, PT, R4, 0x1, PT ;  /* 0x000000010400780c */ /* 0x000fe20003f64270 */
[----:B------:R-:W-:Y:S01]  /*6600*/  UIADD3 UR13, UR5, 0x180, URZ ;  /* 0x00000180050d7890 */ /* 0x000fe2000fffe03f */
[----:B------:R-:W-:Y:S01]  /*6610*/  ISETP.NE.AND P1, PT, R6, 0x8, PT ;  /* 0x000000080600780c */ /* 0x000fe20003f25270 */
[----:B------:R-:W-:-:S02]  /*6620*/  UIADD3.X UR5, URZ, UR21, URZ, UP0, !UPT ;  /* 0x000000153f057290 */ /* 0x000fc400087fe43f */
[----:B------:R-:W-:Y:S01]  /*6630*/  UIADD3 UR14, UR8, 0x20180, URZ ;  /* 0x00020180080e7890 */ /* 0x000fe2000fffe03f */
[----:B------:R-:W-:Y:S02]  /*6640*/  SEL R14, RZ, 0x1, P1 ;  /* 0x00000001ff0e7807 */ /* 0x000fe40000800000 */
[----:B------:R-:W-:Y:S01]  /*6650*/  UMOV UR8, UR13 ;  /* 0x0000000d00087c82 */ /* 0x000fe20008000000 */
[----:B------:R-:W-:Y:S02]  /*6660*/  SEL R6, R6, RZ, P1 ;  /* 0x000000ff06067207 */ /* 0x000fe40000800000 */
[----:B------:R-:W-:Y:S01]  /*6670*/  LOP3.LUT R5, R5, R14, RZ, 0x3c, !PT ;  /* 0x0000000e05057212 */ /* 0x000fe200078e3cff */
[----:B------:R0:W-:Y:S02]  /*6680*/  UTMALDG.3D [UR8], [UR4], desc[UR6] ;  /* 0x00000608040075b4 */ /* 0x0001e40008011000 */
[----:B0-----:R-:W-:Y:S01]  /*6690*/  UMOV UR8, UR14 ;  /* 0x0000000e00087c82 */ /* 0x001fe20008000000 */
[----:B------:R-:W-:-:S02]  /*66a0*/  UMOV UR11, UR18 ;  /* 0x00000012000b7c82 */ /* 0x000fc40008000000 */
[----:B------:R0:W-:Y:S02]  /*66b0*/  UTMALDG.3D [UR8], [UR22], desc[UR6] ;  /* 0x00000608160075b4 */ /* 0x0001e40008011000 */
[----:B0-----:R-:W-:Y:S05]  /*66c0*/  @P3 BRA `(.L_x_122) ;  /* 0xfffffffc00483947 */ /* 0x001fea000383ffff */
.L_x_118:
[----:B------:R-:W-:Y:S05]  /*66d0*/  BSYNC B1 ;  /* 0x0000000000017941 */ /* 0x000fea0003800000 */
.L_x_117:
[----:B------:R-:W-:Y:S01]  /*66e0*/  LOP3.LUT P3, RZ, R11, 0xff, RZ, 0xc0, !PT ;  /* 0x000000ff0bff7812 */ /* 0x000fe2000786c0ff */
[----:B------:R-:W-:Y:S01]  /*66f0*/  IMAD.IADD R3, R12, 0x1, R3 ;  /* 0x000000010c037824 */ /* 0x000fe200078e0203 */
[----:B------:R-:W-:Y:S01]  /*6700*/  IADD3 R16, P4, R16, UR36, RZ ;  /* 0x0000002410107c10 */ /* 0x000fe2000ff9e0ff */
[----:B------:R-:W-:Y:S01]  /*6710*/  ULDC.64 UR4, c[0x0][0x650] ;  /* 0x0001940000047ab9 */ /* 0x000fe20000000a00 */
[----:B------:R-:W-:Y:S01]  /*6720*/  BSSY B1, `(.L_x_123) ;  /* 0x000006c000017945 */ /* 0x000fe20003800000 */
[----:B------:R-:W-:Y:S01]  /*6730*/  IMAD.MOV.U32 R13, RZ, RZ, -0x1 ;  /* 0xffffffffff0d7424 */ /* 0x000fe200078e00ff */
[----:B------:R-:W-:Y:S01]  /*6740*/  ISETP.GT.U32.AND P1, PT, R3, 0x7, PT ;  /* 0x000000070300780c */ /* 0x000fe20003f24070 */
[----:B------:R-:W-:Y:S01]  /*6750*/  IMAD.MOV.U32 R20, RZ, RZ, -0x1 ;  /* 0xffffffffff147424 */ /* 0x000fe200078e00ff */
[----:B------:R-:W-:Y:S01]  /*6760*/  SHF.R.U32.HI R4, RZ, 0x3, R3 ;  /* 0x00000003ff047819 */ /* 0x000fe20000011603 */
[----:B------:R-:W-:Y:S01]  /*6770*/  IMAD.MOV.U32 R8, RZ, RZ, -0x1 ;  /* 0xffffffffff087424 */ /* 0x000fe200078e00ff */
[----:B------:R-:W-:-:S02]  /*6780*/  ISETP.LT.U32.AND P1, PT, R12, 0x8, P1 ;  /* 0x000000080c00780c */ /* 0x000fc40000f21070 */
[----:B------:R-:W-:Y:S01]  /*6790*/  IADD3.X R17, R17, UR42, RZ, P4, !PT ;  /* 0x0000002a11117c10 */ /* 0x000fe2000a7fe4ff */
[----:B------:R-:W0:Y:S01]  /*67a0*/  @P3 S2R R6, SR_CgaCtaId ;  /* 0x0000000000063919 */ /* 0x000e220000008800 */
[----:B------:R-:W-:Y:S02]  /*67b0*/  @P3 MOV R5, 0x400 ;  /* 0x0000040000053802 */ /* 0x000fe40000000f00 */
[----:B------:R-:W-:Y:S02]  /*67c0*/  ISETP.GE.U32.AND P4, PT, R16, UR4, PT ;  /* 0x0000000410007c0c */ /* 0x000fe4000bf86070 */
[----:B------:R-:W-:Y:S02]  /*67d0*/  LOP3.LUT R4, R4, 0x1, RZ, 0xc0, !PT ;  /* 0x0000000104047812 */ /* 0x000fe400078ec0ff */
[----:B------:R-:W-:Y:S02]  /*67e0*/  LOP3.LUT R3, R3, 0x7, RZ, 0xc0, !PT ;  /* 0x0000000703037812 */ /* 0x000fe400078ec0ff */
[----:B------:R-:W-:-:S02]  /*67f0*/  PRMT R11, RZ, 0x7610, R11 ;  /* 0x00007610ff0b7816 */ /* 0x000fc4000000000b */
[----:B0-----:R-:W-:-:S04]  /*6800*/  @P3 LEA R5, R6, R5, 0x18 ;  /* 0x0000000506053211 */ /* 0x001fc800078ec0ff */
[----:B------:R0:W-:Y:S01]  /*6810*/  @P3 SYNCS.ARRIVE.TRANS64.A1T0 RZ, [R5+URZ+0x98], RZ ;  /* 0x000098ff05ff39a7 */ /* 0x0001e2000810003f */
[----:B------:R-:W-:-:S04]  /*6820*/  ISETP.NE.U32.AND P3, PT, R4, 0x1, PT ;  /* 0x000000010400780c */ /* 0x000fc80003f65070 */
[----:B------:R-:W-:Y:S02]  /*6830*/  ISETP.GT.U32.AND P3, PT, R12, 0x7, !P3 ;  /* 0x000000070c00780c */ /* 0x000fe40005f64070 */
[----:B0-----:R-:W-:Y:S02]  /*6840*/  SEL R5, RZ, 0x1, !P1 ;  /* 0x00000001ff057807 */ /* 0x001fe40004800000 */
[----:B------:R-:W-:Y:S02]  /*6850*/  ISETP.GE.U32.AND.EX P1, PT, R17, UR5, PT, P4 ;  /* 0x0000000511007c0c */ /* 0x000fe4000bf26140 */
[----:B------:R-:W-:-:S04]  /*6860*/  SEL R4, RZ, 0x1, !P3 ;  /* 0x00000001ff047807 */ /* 0x000fc80005800000 */
[----:B------:R-:W-:Y:S02]  /*6870*/  LOP3.LUT R0, R4, R0, R5, 0x96, !PT ;  /* 0x0000000004007212 */ /* 0x000fe400078e9605 */
[----:B------:R-:W-:-:S05]  /*6880*/  PRMT R4, RZ, 0x7610, R4 ;  /* 0x00007610ff047816 */ /* 0x000fca0000000004 */
[----:B------:R-:W-:Y:S05]  /*6890*/  @P1 BRA `(.L_x_124) ;  /* 0x0000000400501947 */ /* 0x000fea0003800000 */
[----:B------:R-:W-:Y:S01]  /*68a0*/  ULDC.64 UR4, c[0x0][0x628] ;  /* 0x00018a0000047ab9 */ /* 0x000fe20000000a00 */
[----:B------:R-:W0:Y:S01]  /*68b0*/  S2R R14, SR_CTAID.X ;  /* 0x00000000000e7919 */ /* 0x000e220000002500 */
[----:B------:R-:W-:Y:S01]  /*68c0*/  ISETP.NE.U32.AND P1, PT, RZ, UR4, PT ;  /* 0x00000004ff007c0c */ /* 0x000fe2000bf25070 */
[----:B------:R-:W-:Y:S01]  /*68d0*/  ULDC UR7, c[0x0][0x630] ;  /* 0x00018c0000077ab9 */ /* 0x000fe20000000800 */
[----:B------:R-:W-:Y:S01]  /*68e0*/  IMAD.MOV.U32 R4, RZ, RZ, R16 ;  /* 0x000000ffff047224 */ /* 0x000fe200078e0010 */
[----:B------:R-:W1:Y:S01]  /*68f0*/  S2R R13, SR_CTAID.Y ;  /* 0x00000000000d7919 */ /* 0x000e620000002600 */
[----:B------:R-:W-:Y:S01]  /*6900*/  ISETP.NE.AND.EX P1, PT, RZ, UR5, PT, P1 ;  /* 0x00000005ff007c0c */ /* 0x000fe2000bf25310 */
[----:B------:R-:W-:-:S12]  /*6910*/  IMAD.MOV.U32 R5, RZ, RZ, R17 ;  /* 0x000000ffff057224 */ /* 0x000fd800078e0011 */
[----:B------:R-:W-:Y:S05]  /*6920*/  @!P1 BRA `(.L_x_125) ;  /* 0x0000000000289947 */ /* 0x000fea0003800000 */
[----:B------:R-:W-:Y:S02]  /*6930*/  ULDC UR6, c[0x0][0x634] ;  /* 0x00018d0000067ab9 */ /* 0x000fe40000000800 */
[----:B------:R-:W-:-:S05]  /*6940*/  IADD3 R9, P1, R16, UR6, RZ ;  /* 0x0000000610097c10 */ /* 0x000fca000ff3e0ff */
[----:B------:R-:W-:-:S04]  /*6950*/  IMAD.X R15, RZ, RZ, R17, P1 ;  /* 0x000000ffff0f7224 */ /* 0x000fc800008e0611 */
[----:B------:R-:W-:-:S04]  /*6960*/  IMAD.WIDE.U32 R6, R15, UR4, RZ ;  /* 0x000000040f067c25 */ /* 0x000fc8000f8e00ff */
[----:B------:R-:W-:-:S04]  /*6970*/  IMAD.WIDE.U32 R6, P1, R9, UR5, R6 ;  /* 0x0000000509067c25 */ /* 0x000fc8000f820006 */
[----:B------:R-:W-:-:S04]  /*6980*/  IMAD.WIDE.U32 R8, R9, UR4, RZ ;  /* 0x0000000409087c25 */ /* 0x000fc8000f8e00ff */
[----:B------:R-:W-:Y:S01]  /*6990*/  IMAD.X R5, RZ, RZ, RZ, P1 ;  /* 0x000000ffff057224 */ /* 0x000fe200008e06ff */
[----:B------:R-:W-:Y:S01]  /*69a0*/  IADD3 RZ, P1, R9, R6, RZ ;  /* 0x0000000609ff7210 */ /* 0x000fe20007f3e0ff */
[----:B------:R-:W-:-:S04]  /*69b0*/  IMAD.MOV.U32 R4, RZ, RZ, R7 ;  /* 0x000000ffff047224 */ /* 0x000fc800078e0007 */
[----:B------:R-:W-:-:S08]  /*69c0*/  IMAD.WIDE.U32.X R4, R15, UR5, R4, P1 ;  /* 0x000000050f047c25 */ /* 0x000fd000088e0404 */
.L_x_125:
[--C-:B------:R-:W-:Y:S01]  /*69d0*/  SHF.R.U64 R8, R4, UR7, R5.reuse ;  /* 0x0000000704087c19 */ /* 0x100fe20008001205 */
[----:B------:R-:W-:Y:S01]  /*69e0*/  ULDC.64 UR4, c[0x0][0x620] ;  /* 0x0001880000047ab9 */ /* 0x000fe20000000a00 */
[----:B------:R-:W-:Y:S01]  /*69f0*/  SHF.R.U32.HI R4, RZ, UR7, R5 ;  /* 0x00000007ff047c19 */ /* 0x000fe20008011605 */
[----:B------:R-:W2:Y:S01]  /*6a00*/  LDC R25, c[0x0][0x144] ;  /* 0x00005100ff197b82 */ /* 0x000ea20000000800 */
[----:B------:R-:W-:Y:S01]  /*6a10*/  IADD3 R7, P1, RZ, -R8, RZ ;  /* 0x80000008ff077210 */ /* 0x000fe20007f3e0ff */
[----:B------:R-:W-:Y:S01]  /*6a20*/  ULDC.64 UR8, c[0x0][0x640] ;  /* 0x0001900000087ab9 */ /* 0x000fe20000000a00 */
[----:B0-----:R-:W-:Y:S01]  /*6a30*/  I2FP.F32.U32 R9, R14 ;  /* 0x0000000e00097245 */ /* 0x001fe20000201000 */
[----:B------:R-:W-:Y:S02]  /*6a40*/  ULDC UR6, c[0x0][0x608] ;  /* 0x0001820000067ab9 */ /* 0x000fe40000000800 */
[----:B------:R-:W-:Y:S01]  /*6a50*/  IMAD.X R4, RZ, RZ, ~R4, P1 ;  /* 0x000000ffff047224 */ /* 0x000fe200008e0e04 */
[----:B------:R-:W-:Y:S01]  /*6a60*/  ISETP.NE.U32.AND P1, PT, RZ, UR8, PT ;  /* 0x00000008ff007c0c */ /* 0x000fe2000bf25070 */
[----:B------:R-:W0:Y:S02]  /*6a70*/  LDC R20, c[0x0][0x148] ;  /* 0x00005200ff147b82 */ /* 0x000e240000000800 */
[----:B------:R-:W-:Y:S01]  /*6a80*/  IMAD R6, R4, UR4, RZ ;  /* 0x0000000404067c24 */ /* 0x000fe2000f8e02ff */
[----:B------:R-:W-:Y:S01]  /*6a90*/  ISETP.NE.AND.EX P1, PT, RZ, UR9, PT, P1 ;  /* 0x00000009ff007c0c */ /* 0x000fe2000bf25310 */
[----:B------:R-:W-:Y:S01]  /*6aa0*/  IMAD.WIDE.U32 R4, R7, UR4, R16 ;  /* 0x0000000407047c25 */ /* 0x000fe2000f8e0010 */
[----:B------:R-:W-:-:S03]  /*6ab0*/  ULDC UR4, c[0x0][0x150] ;  /* 0x0000540000047ab9 */ /* 0x000fc60000000800 */
[----:B------:R-:W-:Y:S02]  /*6ac0*/  IMAD R7, R7, UR5, R6 ;  /* 0x0000000507077c24 */ /* 0x000fe4000f8e0206 */
[----:B------:R-:W-:Y:S01]  /*6ad0*/  FMUL R6, R9, UR4 ;  /* 0x0000000409067c20 */ /* 0x000fe20008400000 */
[----:B------:R-:W-:Y:S01]  /*6ae0*/  ULDC UR4, c[0x0][0x618] ;  /* 0x0001860000047ab9 */ /* 0x000fe20000000800 */
[----:B------:R-:W-:Y:S01]  /*6af0*/  ULDC UR5, c[0x0][0x154] ;  /* 0x0000550000057ab9 */ /* 0x000fe20000000800 */
[----:B------:R-:W-:-:S03]  /*6b00*/  IMAD.IADD R5, R5, 0x1, R7 ;  /* 0x0000000105057824 */ /* 0x000fc600078e0207 */
[----:B------:R-:W3:Y:S02]  /*6b10*/  F2I.U32.TRUNC.NTZ R6, R6 ;  /* 0x0000000600067305 */ /* 0x000ee4000020f000 */
[----:B------:R-:W-:Y:S02]  /*6b20*/  SHF.R.U64 R9, R4, UR4, R5 ;  /* 0x0000000404097c19 */ /* 0x000fe40008001205 */
[----:B-1----:R-:W-:-:S05]  /*6b30*/  I2FP.F32.U32 R4, R13 ;  /* 0x0000000d00047245 */ /* 0x002fca0000201000 */
[----:B------:R-:W-:Y:S01]  /*6b40*/  FMUL R22, R4, UR5 ;  /* 0x0000000504167c20 */ /* 0x000fe20008400000 */
[----:B------:R-:W-:Y:S01]  /*6b50*/  SHF.R.U32.HI R4, RZ, UR4, R5 ;  /* 0x00000004ff047c19 */ /* 0x000fe20008011605 */
[----:B------:R-:W-:-:S03]  /*6b60*/  ULDC UR4, c[0x0][0x658] ;  /* 0x0001960000047ab9 */ /* 0x000fc60000000800 */
[--C-:B------:R-:W-:Y:S01]  /*6b70*/  SHF.R.U64 R21, R9, UR6, R4.reuse ;  /* 0x0000000609157c19 */ /* 0x100fe20008001204 */
[----:B------:R-:W1:Y:S01]  /*6b80*/  F2I.U32.TRUNC.NTZ R22, R22 ;  /* 0x0000001600167305 */ /* 0x000e62000020f000 */
[----:B------:R-:W-:Y:S01]  /*6b90*/  SHF.R.U32.HI R4, RZ, UR6, R4 ;  /* 0x00000006ff047c19 */ /* 0x000fe20008011604 */
[----:B---3--:R-:W-:-:S03]  /*6ba0*/  IMAD.MOV R6, RZ, RZ, -R6 ;  /* 0x000000ffff067224 */ /* 0x008fc600078e0a06 */
[----:B------:R-:W-:Y:S01]  /*6bb0*/  SHF.R.U64 R15, R21, UR4, R4 ;  /* 0x00000004150f7c19 */ /* 0x000fe20008001204 */
[----:B--2---:R-:W-:Y:S01]  /*6bc0*/  IMAD R14, R25, R6, R14 ;  /* 0x00000006190e7224 */ /* 0x004fe200078e020e */
[----:B------:R-:W-:-:S03]  /*6bd0*/  SHF.R.U32.HI R23, RZ, UR4, R4 ;  /* 0x00000004ff177c19 */ /* 0x000fc60008011604 */
[----:B------:R-:W-:Y:S02]  /*6be0*/  IMAD.MOV.U32 R4, RZ, RZ, R15 ;  /* 0x000000ffff047224 */ /* 0x000fe400078e000f */
[----:B------:R-:W-:Y:S01]  /*6bf0*/  IMAD.MOV.U32 R5, RZ, RZ, R23 ;  /* 0x000000ffff057224 */ /* 0x000fe200078e0017 */
[----:B-1----:R-:W-:Y:S06]  /*6c00*/  @!P1 BRA `(.L_x_126) ;  /* 0x0000000000289947 */ /* 0x002fec0003800000 */
[----:B------:R-:W-:Y:S02]  /*6c10*/  ULDC UR4, c[0x0][0x64c] ;  /* 0x0001930000047ab9 */ /* 0x000fe40000000800 */
[----:B------:R-:W-:-:S05]  /*6c20*/  IADD3 R5, P1, R15, UR4, RZ ;  /* 0x000000040f057c10 */ /* 0x000fca000ff3e0ff */
[----:B------:R-:W-:-:S04]  /*6c30*/  IMAD.X R23, RZ, RZ, R23, P1 ;  /* 0x000000ffff177224 */ /* 0x000fc800008e0617 */
[----:B------:R-:W-:-:S04]  /*6c40*/  IMAD.WIDE.U32 R6, R23, UR8, RZ ;  /* 0x0000000817067c25 */ /* 0x000fc8000f8e00ff */
[----:B------:R-:W-:-:S04]  /*6c50*/  IMAD.WIDE.U32 R6, P1, R5, UR9, R6 ;  /* 0x0000000905067c25 */ /* 0x000fc8000f820006 */
[----:B------:R-:W-:-:S04]  /*6c60*/  IMAD.WIDE.U32 R4, R5, UR8, RZ ;  /* 0x0000000805047c25 */ /* 0x000fc8000f8e00ff */
[----:B------:R-:W-:Y:S01]  /*6c70*/  IMAD.MOV.U32 R4, RZ, RZ, R7 ;  /* 0x000000ffff047224 */ /* 0x000fe200078e0007 */
[----:B------:R-:W-:Y:S01]  /*6c80*/  IADD3 RZ, P3, R5, R6, RZ ;  /* 0x0000000605ff7210 */ /* 0x000fe20007f7e0ff */
[----:B------:R-:W-:-:S04]  /*6c90*/  IMAD.X R5, RZ, RZ, RZ, P1 ;  /* 0x000000ffff057224 */ /* 0x000fc800008e06ff */
[----:B------:R-:W-:-:S08]  /*6ca0*/  IMAD.WIDE.U32.X R4, R23, UR9, R4, P3 ;  /* 0x0000000917047c25 */ /* 0x000fd000098e0404 */
.L_x_126:
[----:B------:R-:W-:Y:S01]  /*6cb0*/  ISETP.NE.AND P1, PT, R2, 0x1, PT ;  /* 0x000000010200780c */ /* 0x000fe20003f25270 */
[----:B------:R-:W-:Y:S01]  /*6cc0*/  ULDC UR4, c[0x0][0x648] ;  /* 0x0001920000047ab9 */ /* 0x000fe20000000800 */
[----:B------:R-:W-:Y:S01]  /*6cd0*/  LOP3.LUT R21, R21, UR16, RZ, 0xc0, !PT ;  /* 0x0000001015157c12 */ /* 0x000fe2000f8ec0ff */
[----:B------:R-:W-:Y:S01]  /*6ce0*/  IMAD.MOV R22, RZ, RZ, -R22 ;  /* 0x000000ffff167224 */ /* 0x000fe200078e0a16 */
[----:B------:R-:W-:Y:S01]  /*6cf0*/  SHF.R.U64 R4, R4, UR4, R5 ;  /* 0x0000000404047c19 */ /* 0x000fe20008001205 */
[----:B------:R-:W-:Y:S01]  /*6d00*/  ULDC UR4, c[0x0][0x638] ;  /* 0x00018e0000047ab9 */ /* 0x000fe20000000800 */
[----:B------:R-:W-:Y:S01]  /*6d10*/  ULDC UR5, c[0x0][0x610] ;  /* 0x0001840000057ab9 */ /* 0x000fe20000000800 */
[----:B------:R-:W-:Y:S02]  /*6d20*/  IMAD.MOV.U32 R5, RZ, RZ, 0x1 ;  /* 0x00000001ff057424 */ /* 0x000fe400078e00ff */
[----:B------:R-:W-:Y:S02]  /*6d30*/  IMAD.MOV R6, RZ, RZ, -R4 ;  /* 0x000000ffff067224 */ /* 0x000fe400078e0a04 */
[----:B------:R-:W-:Y:S01]  /*6d40*/  IMAD R21, R4, UR17, R21 ;  /* 0x0000001104157c24 */ /* 0x000fe2000f8e0215 */
[----:B------:R-:W-:Y:S01]  /*6d50*/  LOP3.LUT R4, R9, UR15, RZ, 0xc0, !PT ;  /* 0x0000000f09047c12 */ /* 0x000fe2000f8ec0ff */
[----:B0-----:R-:W-:-:S02]  /*6d60*/  @P1 IMAD R14, R20, R22, R13 ;  /* 0x00000016140e1224 */ /* 0x001fc400078e020d */
[----:B------:R-:W-:Y:S01]  /*6d70*/  IMAD R15, R6, UR4, R15 ;  /* 0x00000004060f7c24 */ /* 0x000fe2000f8e020f */
[----:B------:R-:W-:Y:S01]  /*6d80*/  ULDC UR4, c[0x0][0x600] ;  /* 0x0001800000047ab9 */ /* 0x000fe20000000800 */
[----:B------:R-:W-:Y:S02]  /*6d90*/  IMAD R14, R21, UR5, R14 ;  /* 0x00000005150e7c24 */ /* 0x000fe4000f8e020e */
[--C-:B------:R-:W-:Y:S01]  /*6da0*/  IMAD R15, R15, UR4, R4.reuse ;  /* 0x000000040f0f7c24 */ /* 0x100fe2000f8e0204 */
[----:B------:R-:W-:-:S04]  /*6db0*/  PRMT R4, R5, 0x7610, R4 ;  /* 0x0000761005047816 */ /* 0x000fc80000000004 */
[----:B------:R-:W-:Y:S02]  /*6dc0*/  SEL R20, R15, R14, !P1 ;  /* 0x0000000e0f147207 */ /* 0x000fe40004800000 */
[----:B------:R-:W-:-:S07]  /*6dd0*/  SEL R13, R14, R15, !P1 ;  /* 0x0000000f0e0d7207 */ /* 0x000fce0004800000 */
.L_x_124:
[----:B------:R-:W-:Y:S05]  /*6de0*/  BSYNC B1 ;  /* 0x0000000000017941 */ /* 0x000fea0003800000 */
.L_x_123:
[----:B------:R-:W-:-:S13]  /*6df0*/  LOP3.LUT P1, RZ, R4, 0xff, RZ, 0xc0, !PT ;  /* 0x000000ff04ff7812 */ /* 0x000fda000782c0ff */
[----:B------:R-:W-:Y:S05]  /*6e00*/  @P1 BRA `(.L_x_127) ;  /* 0xfffffff400441947 */ /* 0x000fea000383ffff */
[----:B------:R-:W-:Y:S05]  /*6e10*/  BSYNC B0 ;  /* 0x0000000000007941 */ /* 0x000fea0003800000 */
.L_x_115:
[----:B------:R-:W-:-:S03]  /*6e20*/  UMOV UR4, 0xffffffff ;  /* 0xffffffff00047882 */ /* 0x000fc60000000000 */
[----:B------:R-:W-:Y:S05]  /*6e30*/  BRA.DIV UR4, `(.L_x_128) ;  /* 0x0000000604a87947 */ /* 0x000fea000b800000 */
[----:B------:R-:W-:-:S13]  /*6e40*/  ELECT P6, URZ, PT ;  /* 0x00000000003f782f */ /* 0x000fda00038c0000 */
.L_x_146:
[----:B------:R-:W-:Y:S04]  /*6e50*/  BSSY B0, `(.L_x_129) ;  /* 0x000004f000007945 */ /* 0x000fe80003800000 */
[----:B------:R-:W-:Y:S05]  /*6e60*/  @!P6 BRA `(.L_x_130) ;  /* 0x000000040034e947 */ /* 0x000fea0003800000 */
[----:B------:R-:W-:-:S04]  /*6e70*/  LOP3.LUT R18, R18, 0x2, RZ, 0xfc, !PT ;  /* 0x0000000212127812 */ /* 0x000fc800078efcff */
[----:B------:R-:W-:-:S13]  /*6e80*/  ISETP.NE.AND P0, PT, R18, 0x3, PT ;  /* 0x000000031200780c */ /* 0x000fda0003f05270 */
[----:B------:R-:W-:Y:S05]  /*6e90*/  @!P0 BRA `(.L_x_131) ;  /* 0x0000000000048947 */ /* 0x000fea0003800000 */
[----:B------:R-:W-:Y:S01]  /*6ea0*/  BPT.TRAP 0x1 ;  /* 0x000000040000795c */ /* 0x000fe20000300000 */
.L_x_131:
[----:B------:R-:W0:Y:S01]  /*6eb0*/  S2R R5, SR_CgaCtaId ;  /* 0x0000000000057919 */ /* 0x000e220000008800 */
[----:B------:R-:W-:Y:S02]  /*6ec0*/  MOV R2, 0x400 ;  /* 0x0000040000027802 */ /* 0x000fe40000000f00 */
[----:B------:R-:W-:Y:S02]  /*6ed0*/  SHF.L.U32 R4, R0, 0x1f, RZ ;  /* 0x0000001f00047819 */ /* 0x000fe400000006ff */
[----:B0-----:R-:W-:-:S05]  /*6ee0*/  LEA R2, R5, R2, 0x18 ;  /* 0x0000000205027211 */ /* 0x001fca00078ec0ff */
[----:B------:R-:W-:-:S04]  /*6ef0*/  VIADD R2, R2, 0x40 ;  /* 0x0000004002027836 */ /* 0x000fc80000000000 */
[C---:B------:R-:W-:Y:S02]  /*6f00*/  IMAD R7, R3.reuse, 0x8, R2 ;  /* 0x0000000803077824 */ /* 0x040fe400078e0202 */
[----:B------:R-:W-:Y:S02]  /*6f10*/  VIADD R3, R3, 0x1 ;  /* 0x0000000103037836 */ /* 0x000fe40000000000 */
[----:B------:R-:W0:Y:S03]  /*6f20*/  SYNCS.PHASECHK.TRANS64.TRYWAIT P0, [R7+URZ], R4 ;  /* 0x00000004070075a7 */ /* 0x000e26000800017f */
[----:B------:R-:W-:-:S04]  /*6f30*/  ISETP.NE.AND P1, PT, R3, 0x8, PT ;  /* 0x000000080300780c */ /* 0x000fc80003f25270 */
[----:B------:R-:W-:Y:S02]  /*6f40*/  SEL R5, RZ, 0x1, P1 ;  /* 0x00000001ff057807 */ /* 0x000fe40000800000 */
[----:B------:R-:W-:Y:S02]  /*6f50*/  SEL R3, R3, RZ, P1 ;  /* 0x000000ff03037207 */ /* 0x000fe40000800000 */
[----:B------:R-:W-:-:S03]  /*6f60*/  LOP3.LUT R6, R0, R5, RZ, 0x3c, !PT ;  /* 0x0000000500067212 */ /* 0x000fc600078e3cff */
[----:B------:R-:W-:Y:S01]  /*6f70*/  IMAD R8, R3, 0x8, R2 ;  /* 0x0000000803087824 */ /* 0x000fe200078e0202 */
[----:B------:R-:W-:Y:S01]  /*6f80*/  SHF.L.U32 R5, R6, 0x1f, RZ ;  /* 0x0000001f06057819 */ /* 0x000fe200000006ff */
[----:B0-----:R-:W-:Y:S06]  /*6f90*/  @!P0 BRA `(.L_x_132) ;  /* 0x0000000400708947 */ /* 0x001fec0003800000 */
.L_x_147:
[----:B------:R-:W1:Y:S01]  /*6fa0*/  SYNCS.PHASECHK.TRANS64.TRYWAIT P0, [R8+URZ], R5 ;  /* 0x00000005080075a7 */ /* 0x000e62000800017f */
[----:B------:R-:W-:-:S05]  /*6fb0*/  VIADD R0, R3, 0x1 ;  /* 0x0000000103007836 */ /* 0x000fca0000000000 */
[----:B------:R-:W-:-:S04]  /*6fc0*/  ISETP.NE.AND P1, PT, R0, 0x8, PT ;  /* 0x000000080000780c */ /* 0x000fc80003f25270 */
[----:B------:R-:W-:Y:S02]  /*6fd0*/  SEL R3, RZ, 0x1, P1 ;  /* 0x00000001ff037807 */ /* 0x000fe40000800000 */
[----:B0-----:R-:W-:Y:S02]  /*6fe0*/  SEL R7, R0, RZ, P1 ;  /* 0x000000ff00077207 */ /* 0x001fe40000800000 */
[----:B------:R-:W-:-:S03]  /*6ff0*/  LOP3.LUT R6, R6, R3, RZ, 0x3c, !PT ;  /* 0x0000000306067212 */ /* 0x000fc600078e3cff */
[----:B------:R-:W-:Y:S01]  /*7000*/  IMAD R9, R7, 0x8, R2 ;  /* 0x0000000807097824 */ /* 0x000fe200078e0202 */
[----:B------:R-:W-:Y:S01]  /*7010*/  SHF.L.U32 R4, R6, 0x1f, RZ ;  /* 0x0000001f06047819 */ /* 0x000fe200000006ff */
[----:B-1----:R-:W-:Y:S06]  /*7020*/  @!P0 BRA `(.L_x_133) ;  /* 0x0000000400608947 */ /* 0x002fec0003800000 */
.L_x_148:
[----:B------:R-:W1:Y:S01]  /*7030*/  SYNCS.PHASECHK.TRANS64.TRYWAIT P0, [R9+URZ], R4 ;  /* 0x00000004090075a7 */ /* 0x000e62000800017f */
[----:B------:R-:W-:-:S05]  /*7040*/  VIADD R0, R7, 0x1 ;  /* 0x0000000107007836 */ /* 0x000fca0000000000 */
[----:B------:R-:W-:-:S04]  /*7050*/  ISETP.NE.AND P1, PT, R0, 0x8, PT ;  /* 0x000000080000780c */ /* 0x000fc80003f25270 */
[----:B------:R-:W-:Y:S02]  /*7060*/  SEL R3, RZ, 0x1, P1 ;  /* 0x00000001ff037807 */ /* 0x000fe40000800000 */
[----:B------:R-:W-:Y:S02]  /*7070*/  SEL R7, R0, RZ, P1 ;  /* 0x000000ff00077207 */ /* 0x000fe40000800000 */
[----:B------:R-:W-:-:S03]  /*7080*/  LOP3.LUT R6, R6, R3, RZ, 0x3c, !PT ;  /* 0x0000000306067212 */ /* 0x000fc600078e3cff */
[----:B0-----:R-:W-:Y:S01]  /*7090*/  IMAD R8, R7, 0x8, R2 ;  /* 0x0000000807087824 */ /* 0x001fe200078e0202 */
[----:B------:R-:W-:Y:S01]  /*70a0*/  SHF.L.U32 R5, R6, 0x1f, RZ ;  /* 0x0000001f06057819 */ /* 0x000fe200000006ff */
[----:B-1----:R-:W-:Y:S06]  /*70b0*/  @!P0 BRA `(.L_x_134) ;  /* 0x0000000400508947 */ /* 0x002fec0003800000 */
.L_x_149:
        /* <DEDUP_REMOVED lines=9> */
.L_x_150:
        /* <DEDUP_REMOVED lines=9> */
.L_x_151:
[----:B------:R-:W1:Y:S01]  /*71e0*/  SYNCS.PHASECHK.TRANS64.TRYWAIT P0, [R8+URZ], R5 ;  /* 0x00000005080075a7 */ /* 0x000e62000800017f */
[----:B------:R-:W-:-:S05]  /*71f0*/  VIADD R0, R7, 0x1 ;  /* 0x0000000107007836 */ /* 0x000fca0000000000 */
[----:B------:R-:W-:-:S04]  /*7200*/  ISETP.NE.AND P1, PT, R0, 0x8, PT ;  /* 0x000000080000780c */ /* 0x000fc80003f25270 */
[----:B------:R-:W-:Y:S02]  /*7210*/  SEL R3, RZ, 0x1, P1 ;  /* 0x00000001ff037807 */ /* 0x000fe40000800000 */
[----:B------:R-:W-:Y:S02]  /*7220*/  SEL R7, R0, RZ, P1 ;  /* 0x000000ff00077207 */ /* 0x000fe40000800000 */
[----:B0-----:R-:W-:-:S03]  /*7230*/  LOP3.LUT R9, R6, R3, RZ, 0x3c, !PT ;  /* 0x0000000306097212 */ /* 0x001fc600078e3cff */
[----:B------:R-:W-:Y:S01]  /*7240*/  IMAD R11, R7, 0x8, R2 ;  /* 0x00000008070b7824 */ /* 0x000fe200078e0202 */
[----:B------:R-:W-:Y:S01]  /*7250*/  SHF.L.U32 R6, R9, 0x1f, RZ ;  /* 0x0000001f09067819 */ /* 0x000fe200000006ff */
[----:B-1----:R-:W-:Y:S06]  /*7260*/  @!P0 BRA `(.L_x_137) ;  /* 0x0000000400208947 */ /* 0x002fec0003800000 */
.L_x_152:
[----:B------:R-:W1:Y:S01]  /*7270*/  SYNCS.PHASECHK.TRANS64.TRYWAIT P0, [R11+URZ], R6 ;  /* 0x000000060b0075a7 */ /* 0x000e62000800017f */
[----:B------:R-:W-:-:S05]  /*7280*/  VIADD R0, R7, 0x1 ;  /* 0x0000000107007836 */ /* 0x000fca0000000000 */
[----:B------:R-:W-:-:S04]  /*7290*/  ISETP.NE.AND P1, PT, R0, 0x8, PT ;  /* 0x000000080000780c */ /* 0x000fc80003f25270 */
[----:B------:R-:W-:Y:S02]  /*72a0*/  SEL R4, RZ, 0x1, P1 ;  /* 0x00000001ff047807 */ /* 0x000fe40000800000 */
[----:B------:R-:W-:Y:S02]  /*72b0*/  SEL R3, R0, RZ, P1 ;  /* 0x000000ff00037207 */ /* 0x000fe40000800000 */
[----:B------:R-:W-:Y:S01]  /*72c0*/  LOP3.LUT R0, R9, R4, RZ, 0x3c, !PT ;  /* 0x0000000409007212 */ /* 0x000fe200078e3cff */
[----:B-1----:R-:W-:Y:S06]  /*72d0*/  @!P0 BRA `(.L_x_138) ;  /* 0x0000000400188947 */ /* 0x002fec0003800000 */
.L_x_153:
[----:B------:R-:W-:Y:S01]  /*72e0*/  IMAD R3, R3, 0x8, R2 ;  /* 0x0000000803037824 */ /* 0x000fe200078e0202 */
[----:B------:R-:W-:-:S07]  /*72f0*/  SHF.L.U32 R0, R0, 0x1f, RZ ;  /* 0x0000001f00007819 */ /* 0x000fce00000006ff */
.L_x_139:
[----:B--2---:R2:W3:Y:S02]  /*7300*/  SYNCS.PHASECHK.TRANS64.TRYWAIT P0, [R3+URZ], R0 ;  /* 0x00000000030075a7 */ /* 0x0044e4000800017f */
[----:B---3--:R-:W-:Y:S05]  /*7310*/  @!P0 NANOSLEEP.SYNCS 0x989680 ;  /* 0x009896800000895d */ /* 0x008fea0003900000 */
[----:B------:R-:W3:Y:S02]  /*7320*/  @!P0 SYNCS.PHASECHK.TRANS64 P0, [R3+URZ], R0 ;  /* 0x00000000030085a7 */ /* 0x000ee4000800007f */
[----:B---3--:R-:W-:Y:S05]  /*7330*/  @!P0 BRA `(.L_x_139) ;  /* 0xfffffffc00f08947 */ /* 0x008fea000383ffff */
.L_x_130:
[----:B------:R-:W-:Y:S05]  /*7340*/  BSYNC B0 ;  /* 0x0000000000007941 */ /* 0x000fea0003800000 */
.L_x_129:
[----:B------:R-:W-:Y:S05]  /*7350*/  EXIT ;  /* 0x000000000000794d */ /* 0x000fea0003800000 */
.L_x_18:
[----:B-1----:R1:W2:Y:S02]  /*7360*/  SYNCS.PHASECHK.TRANS64.TRYWAIT P1, [R3+URZ], R0 ;  /* 0x00000000030075a7 */ /* 0x0022a4000802017f */
[----:B--2---:R-:W-:Y:S05]  /*7370*/  @!P1 NANOSLEEP.SYNCS 0x989680 ;  /* 0x009896800000995d */ /* 0x004fea0003900000 */
[----:B------:R-:W2:Y:S02]  /*7380*/  @!P1 SYNCS.PHASECHK.TRANS64 P1, [R3+URZ], R0 ;  /* 0x00000000030095a7 */ /* 0x000ea4000802007f */
[----:B--2---:R-:W-:Y:S05]  /*7390*/  @!P1 BRA `(.L_x_18) ;  /* 0xfffffffc00f09947 */ /* 0x004fea000383ffff */
[----:B------:R-:W-:Y:S05]  /*73a0*/  BRA `(.L_x_17) ;  /* 0xffffffa000647947 */ /* 0x000fea000383ffff */
.L_x_23:
[----:B-1----:R-:W-:-:S04]  /*73b0*/  IMAD.U32 R4, RZ, RZ, UR4 ;  /* 0x00000004ff047e24 */ /* 0x002fc8000f8e00ff */
[----:B------:R1:W2:Y:S03]  /*73c0*/  SYNCS.PHASECHK.TRANS64.TRYWAIT P1, [R4+URZ], R3 ;  /* 0x00000003040075a7 */ /* 0x0002a6000802017f */
[----:B--2---:R-:W-:Y:S05]  /*73d0*/  @!P1 NANOSLEEP.SYNCS 0x989680 ;  /* 0x009896800000995d */ /* 0x004fea0003900000 */
[----:B------:R-:W2:Y:S02]  /*73e0*/  @!P1 SYNCS.PHASECHK.TRANS64 P1, [R4+URZ], R3 ;  /* 0x00000003040095a7 */ /* 0x000ea4000802007f */
[----:B--2---:R-:W-:Y:S05]  /*73f0*/  @!P1 BRA `(.L_x_23) ;  /* 0xfffffffc00ec9947 */ /* 0x004fea000383ffff */
[----:B------:R-:W-:Y:S05]  /*7400*/  BRA `(.L_x_22) ;  /* 0xffffffa800c07947 */ /* 0x000fea000383ffff */
.L_x_116:
[----:B------:R-:W-:Y:S01]  /*7410*/  BSSY B1, `(.L_x_140) ;  /* 0x0000006000017945 */ /* 0x000fe20003800000 */
[----:B------:R-:W-:-:S07]  /*7420*/  IMAD.MOV.U32 R15, RZ, RZ, -0x1 ;  /* 0xffffffffff0f7424 */ /* 0x000fce00078e00ff */
[----:B------:R-:W-:Y:S05]  /*7430*/  WARPSYNC.COLLECTIVE R15, `(.L_x_141) ;  /* 0x000000000f0c7348 */ /* 0x000fea0003c00000 */
[----:B------:R-:W-:Y:S02]  /*7440*/  ELECT P6, UR62, PT ;  /* 0x00000000003e782f */ /* 0x000fe400038c0000 */
[----:B------:R-:W-:Y:S01]  /*7450*/  MOV R14, UR62 ;  /* 0x0000003e000e7c02 */ /* 0x000fe20008000f00 */
[----:B------:R-:W-:Y:S10]  /*7460*/  ENDCOLLECTIVE ;  /* 0x000000000000791b */ /* 0x000ff40003800000 */
.L_x_141:
[----:B------:R-:W-:Y:S05]  /*7470*/  BSYNC B1 ;  /* 0x0000000000017941 */ /* 0x000fea0003800000 */
.L_x_140:
[----:B------:R-:W-:Y:S05]  /*7480*/  BRA `(.L_x_142) ;  /* 0xffffffec00b07947 */ /* 0x000fea000383ffff */
.L_x_119:
[----:B0-----:R0:W1:Y:S02]  /*7490*/  SYNCS.PHASECHK.TRANS64.TRYWAIT P1, [R14+URZ+0x40], R7 ;  /* 0x000040070e0075a7 */ /* 0x001064000802017f */
[----:B-1----:R-:W-:Y:S05]  /*74a0*/  @!P1 NANOSLEEP.SYNCS 0x989680 ;  /* 0x009896800000995d */ /* 0x002fea0003900000 */
[----:B------:R-:W1:Y:S02]  /*74b0*/  @!P1 SYNCS.PHASECHK.TRANS64 P1, [R14+URZ+0x40], R7 ;  /* 0x000040070e0095a7 */ /* 0x000e64000802007f */
[----:B-1----:R-:W-:Y:S05]  /*74c0*/  @!P1 BRA `(.L_x_119) ;  /* 0xfffffffc00f09947 */ /* 0x002fea000383ffff */
[----:B------:R-:W-:Y:S05]  /*74d0*/  BRA `(.L_x_143) ;  /* 0xffffffec00e47947 */ /* 0x000fea000383ffff */
.L_x_128:
[----:B------:R-:W-:Y:S01]  /*74e0*/  BSSY B0, `(.L_x_144) ;  /* 0x0000006000007945 */ /* 0x000fe20003800000 */
[----:B------:R-:W-:-:S07]  /*74f0*/  IMAD.MOV.U32 R15, RZ, RZ, -0x1 ;  /* 0xffffffffff0f7424 */ /* 0x000fce00078e00ff */
[----:B------:R-:W-:Y:S05]  /*7500*/  WARPSYNC.COLLECTIVE R15, `(.L_x_145) ;  /* 0x000000000f0c7348 */ /* 0x000fea0003c00000 */
[----:B------:R-:W-:Y:S02]  /*7510*/  ELECT P6, UR62, PT ;  /* 0x00000000003e782f */ /* 0x000fe400038c0000 */
[----:B------:R-:W-:Y:S01]  /*7520*/  MOV R14, UR62 ;  /* 0x0000003e000e7c02 */ /* 0x000fe20008000f00 */
[----:B------:R-:W-:Y:S10]  /*7530*/  ENDCOLLECTIVE ;  /* 0x000000000000791b */ /* 0x000ff40003800000 */
.L_x_145:
[----:B------:R-:W-:Y:S05]  /*7540*/  BSYNC B0 ;  /* 0x0000000000007941 */ /* 0x000fea0003800000 */
.L_x_144:
[----:B------:R-:W-:Y:S05]  /*7550*/  BRA `(.L_x_146) ;  /* 0xfffffff8003c7947 */ /* 0x000fea000383ffff */
.L_x_132:
[----:B0-----:R0:W1:Y:S02]  /*7560*/  SYNCS.PHASECHK.TRANS64.TRYWAIT P0, [R7+URZ], R4 ;  /* 0x00000004070075a7 */ /* 0x001064000800017f */
[----:B-1----:R-:W-:Y:S05]  /*7570*/  @!P0 NANOSLEEP.SYNCS 0x989680 ;  /* 0x009896800000895d */ /* 0x002fea0003900000 */
[----:B------:R-:W1:Y:S02]  /*7580*/  @!P0 SYNCS.PHASECHK.TRANS64 P0, [R7+URZ], R4 ;  /* 0x00000004070085a7 */ /* 0x000e64000800007f */
[----:B-1----:R-:W-:Y:S05]  /*7590*/  @!P0 BRA `(.L_x_132) ;  /* 0xfffffffc00f08947 */ /* 0x002fea000383ffff */
[----:B------:R-:W-:Y:S05]  /*75a0*/  BRA `(.L_x_147) ;  /* 0xfffffff8007c7947 */ /* 0x000fea000383ffff */
.L_x_133:
[----:B0-----:R0:W1:Y:S02]  /*75b0*/  SYNCS.PHASECHK.TRANS64.TRYWAIT P0, [R8+URZ], R5 ;  /* 0x00000005080075a7 */ /* 0x001064000800017f */
[----:B-1----:R-:W-:Y:S05]  /*75c0*/  @!P0 NANOSLEEP.SYNCS 0x989680 ;  /* 0x009896800000895d */ /* 0x002fea0003900000 */
[----:B------:R-:W1:Y:S02]  /*75d0*/  @!P0 SYNCS.PHASECHK.TRANS64 P0, [R8+URZ], R5 ;  /* 0x00000005080085a7 */ /* 0x000e64000800007f */
[----:B-1----:R-:W-:Y:S05]  /*75e0*/  @!P0 BRA `(.L_x_133) ;  /* 0xfffffffc00f08947 */ /* 0x002fea000383ffff */
[----:B------:R-:W-:Y:S05]  /*75f0*/  BRA `(.L_x_148) ;  /* 0xfffffff8008c7947 */ /* 0x000fea000383ffff */
.L_x_134:
[----:B0-----:R0:W1:Y:S02]  /*7600*/  SYNCS.PHASECHK.TRANS64.TRYWAIT P0, [R9+URZ], R4 ;  /* 0x00000004090075a7 */ /* 0x001064000800017f */
[----:B-1----:R-:W-:Y:S05]  /*7610*/  @!P0 NANOSLEEP.SYNCS 0x989680 ;  /* 0x009896800000895d */ /* 0x002fea0003900000 */
[----:B------:R-:W1:Y:S02]  /*7620*/  @!P0 SYNCS.PHASECHK.TRANS64 P0, [R9+URZ], R4 ;  /* 0x00000004090085a7 */ /* 0x000e64000800007f */
[----:B-1----:R-:W-:Y:S05]  /*7630*/  @!P0 BRA `(.L_x_134) ;  /* 0xfffffffc00f08947 */ /* 0x002fea000383ffff */
[----:B------:R-:W-:Y:S05]  /*7640*/  BRA `(.L_x_149) ;  /* 0xfffffff8009c7947 */ /* 0x000fea000383ffff */
.L_x_135:
[----:B0-----:R0:W1:Y:S02]  /*7650*/  SYNCS.PHASECHK.TRANS64.TRYWAIT P0, [R8+URZ], R5 ;  /* 0x00000005080075a7 */ /* 0x001064000800017f */
[----:B-1----:R-:W-:Y:S05]  /*7660*/  @!P0 NANOSLEEP.SYNCS 0x989680 ;  /* 0x009896800000895d */ /* 0x002fea0003900000 */
[----:B------:R-:W1:Y:S02]  /*7670*/  @!P0 SYNCS.PHASECHK.TRANS64 P0, [R8+URZ], R5 ;  /* 0x00000005080085a7 */ /* 0x000e64000800007f */
[----:B-1----:R-:W-:Y:S05]  /*7680*/  @!P0 BRA `(.L_x_135) ;  /* 0xfffffffc00f08947 */ /* 0x002fea000383ffff */
[----:B------:R-:W-:Y:S05]  /*7690*/  BRA `(.L_x_150) ;  /* 0xfffffff800ac7947 */ /* 0x000fea000383ffff */
.L_x_136:
[----:B0-----:R0:W1:Y:S02]  /*76a0*/  SYNCS.PHASECHK.TRANS64.TRYWAIT P0, [R9+URZ], R4 ;  /* 0x00000004090075a7 */ /* 0x001064000800017f */
[----:B-1----:R-:W-:Y:S05]  /*76b0*/  @!P0 NANOSLEEP.SYNCS 0x989680 ;  /* 0x009896800000895d */ /* 0x002fea0003900000 */
[----:B------:R-:W1:Y:S02]  /*76c0*/  @!P0 SYNCS.PHASECHK.TRANS64 P0, [R9+URZ], R4 ;  /* 0x00000004090085a7 */ /* 0x000e64000800007f */
[----:B-1----:R-:W-:Y:S05]  /*76d0*/  @!P0 BRA `(.L_x_136) ;  /* 0xfffffffc00f08947 */ /* 0x002fea000383ffff */
[----:B------:R-:W-:Y:S05]  /*76e0*/  BRA `(.L_x_151) ;  /* 0xfffffff800bc7947 */ /* 0x000fea000383ffff */
.L_x_137:
[----:B0-----:R0:W1:Y:S02]  /*76f0*/  SYNCS.PHASECHK.TRANS64.TRYWAIT P0, [R8+URZ], R5 ;  /* 0x00000005080075a7 */ /* 0x001064000800017f */
[----:B-1----:R-:W-:Y:S05]  /*7700*/  @!P0 NANOSLEEP.SYNCS 0x989680 ;  /* 0x009896800000895d */ /* 0x002fea0003900000 */
[----:B------:R-:W1:Y:S02]  /*7710*/  @!P0 SYNCS.PHASECHK.TRANS64 P0, [R8+URZ], R5 ;  /* 0x00000005080085a7 */ /* 0x000e64000800007f */
[----:B-1----:R-:W-:Y:S05]  /*7720*/  @!P0 BRA `(.L_x_137) ;  /* 0xfffffffc00f08947 */ /* 0x002fea000383ffff */
[----:B------:R-:W-:Y:S05]  /*7730*/  BRA `(.L_x_152) ;  /* 0xfffffff800cc7947 */ /* 0x000fea000383ffff */
.L_x_138:
[----:B-1----:R1:W2:Y:S02]  /*7740*/  SYNCS.PHASECHK.TRANS64.TRYWAIT P0, [R11+URZ], R6 ;  /* 0x000000060b0075a7 */ /* 0x0022a4000800017f */
[----:B--2---:R-:W-:Y:S05]  /*7750*/  @!P0 NANOSLEEP.SYNCS 0x989680 ;  /* 0x009896800000895d */ /* 0x004fea0003900000 */
[----:B------:R-:W2:Y:S02]  /*7760*/  @!P0 SYNCS.PHASECHK.TRANS64 P0, [R11+URZ], R6 ;  /* 0x000000060b0085a7 */ /* 0x000ea4000800007f */
[----:B--2---:R-:W-:Y:S05]  /*7770*/  @!P0 BRA `(.L_x_138) ;  /* 0xfffffffc00f08947 */ /* 0x004fea000383ffff */
[----:B------:R-:W-:Y:S05]  /*7780*/  BRA `(.L_x_153) ;  /* 0xfffffff800d47947 */ /* 0x000fea000383ffff */
.L_x_154:
[----:B------:R-:W-:-:S00]  /*7790*/  BRA `(.L_x_154) ;  /* 0xfffffffc00fc7947 */ /* 0x000fc0000383ffff */
[----:B------:R-:W-:-:S00]  /*77a0*/  NOP ;  /* 0x0000000000007918 */ /* 0x000fc00000000000 */
        /* <DEDUP_REMOVED lines=13> */
.L_x_155:


//--------------------- .nv.global.init           --------------------------
	.section	.nv.global.init,"aw",@progbits
.nv.global.init:
	.type		$str$22,@object
	.size		$str$22,($str$23 - $str$22)
$str$22:
        /*0000*/ 	.byte	0x6b, 0x5f, 0x74, 0x69, 0x6c, 0x65, 0x5f, 0x63, 0x6f, 0x75, 0x6e, 0x74, 0x20, 0x3e, 0x3d, 0x20
        /*0010*/ 	.byte	0x31, 0x00
	.type		$str$23,@object
	.size		$str$23,(__unnamed_1 - $str$23)
$str$23:
        /*0012*/ 	.byte	0x2f, 0x74, 0x6d, 0x70, 0x2f, 0x63, 0x75, 0x74, 0x6c, 0x61, 0x73, 0x73, 0x5f, 0x73, 0x77, 0x65
        /*0022*/ 	.byte	0x65, 0x70, 0x5f, 0x73, 0x72, 0x63, 0x2f, 0x69, 0x6e, 0x63, 0x6c, 0x75, 0x64, 0x65, 0x2f, 0x63
        /*0032*/ 	.byte	0x75, 0x74, 0x6c, 0x61, 0x73, 0x73, 0x2f, 0x67, 0x65, 0x6d, 0x6d, 0x2f, 0x63, 0x6f, 0x6c, 0x6c
        /*0042*/ 	.byte	0x65, 0x63, 0x74, 0x69, 0x76, 0x65, 0x2f, 0x73, 0x6d, 0x39, 0x30, 0x5f, 0x6d, 0x6d, 0x61, 0x5f
        /*0052*/ 	.byte	0x74, 0x6d, 0x61, 0x5f, 0x67, 0x6d, 0x6d, 0x61, 0x5f, 0x73, 0x73, 0x5f, 0x77, 0x61, 0x72, 0x70
        /*0062*/ 	.byte	0x73, 0x70, 0x65, 0x63, 0x69, 0x61, 0x6c, 0x69, 0x7a, 0x65, 0x64, 0x2e, 0x68, 0x70, 0x70, 0x00
	.type		__unnamed_1,@object
	.size		__unnamed_1,(.L_0 - __unnamed_1)
__unnamed_1:
        /*0072*/ 	.byte	0x76, 0x6f, 0x69, 0x64, 0x20, 0x63, 0x75, 0x74, 0x6c, 0x61, 0x73, 0x73, 0x3a, 0x3a, 0x67, 0x65
        /* <DEDUP_REMOVED lines=180> */
        /*0bc2*/ 	.byte	0x5d, 0x00
.L_0:


//--------------------- .nv.shared._ZN7cutlass13device_kernelINS_4gemm6kernel13GemmUniversalIN4cute5tupleIJiiiiEEENS1_10collective13CollectiveMmaINS1_34MainloopSm90TmaGmmaWarpSpecializedILi8ENS5_IJNS4_1CILi1EEESB_SB_EEENS1_35KernelTmaWarpSpecializedCooperativeEEENS5_IJNSA_ILi128EEENSA_ILi80EEENSA_ILi64EEEEEENS_10bfloat16_tENS5_IJlSB_lEEESJ_SK_NS4_8TiledMMAINS4_8MMA_AtomIJNS4_4SM904GMMA27MMA_64x16x16_F32BF16BF16_SSILNSO_5MajorE0ELSQ_0ELNSO_7ScaleInE1ELSR_1EEEEEENS4_6LayoutINS5_IJNSA_ILi2EEESB_SB_EEENS5_IJSB_NSA_ILi0EEESX_EEEEENS5_IJNS4_10UnderscoreES10_S10_EEEEENS4_13SM90_TMA_LOADENS4_14ComposedLayoutINS4_7SwizzleILi3ELi4ELi3EEENS4_18smem_ptr_flag_bitsILi16EEENSU_INS5_IJNSA_ILi8EEESH_EEENS5_IJSH_SB_EEEEEEEvNS4_8identityES13_S1D_vS1E_EENS_8epilogue10collective6detail29Sm90TmaWarpSpecializedAdapterINS1H_15DefaultEpilogueISJ_SK_SK_NS1G_6thread17LinearCombinationISJ_Li1EffLNS1L_9ScaleType4KindE0ELNS_15FloatRoundStyleE2ESJ_EENS1_15EpilogueDefaultEEEEEvvEEEEvNT_6ParamsE --------------------------
	.section	.nv.shared._ZN7cutlass13device_kernelINS_4gemm6kernel13GemmUniversalIN4cute5tupleIJiiiiEEENS1_10collective13CollectiveMmaINS1_34MainloopSm90TmaGmmaWarpSpecializedILi8ENS5_IJNS4_1CILi1EEESB_SB_EEENS1_35KernelTmaWarpSpecializedCooperativeEEENS5_IJNSA_ILi128EEENSA_ILi80EEENSA_ILi64EEEEEENS_10bfloat16_tENS5_IJlSB_lEEESJ_SK_NS4_8TiledMMAINS4_8MMA_AtomIJNS4_4SM904GMMA27MMA_64x16x16_F32BF16BF16_SSILNSO_5MajorE0ELSQ_0ELNSO_7ScaleInE1ELSR_1EEEEEENS4_6LayoutINS5_IJNSA_ILi2EEESB_SB_EEENS5_IJSB_NSA_ILi0EEESX_EEEEENS5_IJNS4_10UnderscoreES10_S10_EEEEENS4_13SM90_TMA_LOADENS4_14ComposedLayoutINS4_7SwizzleILi3ELi4ELi3EEENS4_18smem_ptr_flag_bitsILi16EEENSU_INS5_IJNSA_ILi8EEESH_EEENS5_IJSH_SB_EEEEEEEvNS4_8identityES13_S1D_vS1E_EENS_8epilogue10collective6detail29Sm90TmaWarpSpecializedAdapterINS1H_15DefaultEpilogueISJ_SK_SK_NS1G_6thread17LinearCombinationISJ_Li1EffLNS1L_9ScaleType4KindE0ELNS_15FloatRoundStyleE2ESJ_EENS1_15EpilogueDefaultEEEEEvvEEEEvNT_6ParamsE,"aw",@nobits
	.sectionflags	@""
	.align	16
	.zero		1024


//--------------------- .nv.shared.reserved.0     --------------------------
	.section	.nv.shared.reserved.0,"aw",@nobits
	.weak		__nv_reservedSMEM_offset_0_alias
	.size		__nv_reservedSMEM_offset_0_alias, 0, 0
	.other		__nv_reservedSMEM_offset_0_alias,@"STO_CUDA_RESERVED_SHARED STV_DEFAULT"
__nv_reservedSMEM_offset_0_alias:
	.zero		0


//--------------------- .nv.global                --------------------------
	.section	.nv.global,"aw",@nobits
.nv.global:
	.type		_ZN40_INTERNAL_5ac8b854_4_k_cu_ae87c031_120304cute1_E,@object
	.size		_ZN40_INTERNAL_5ac8b854_4_k_cu_ae87c031_120304cute1_E,(_ZN40_INTERNAL_5ac8b854_4_k_cu_ae87c031_120304cuda3std3__45__cpo6cbeginE - _ZN40_INTERNAL_5ac8b854_4_k_cu_ae87c031_120304cute1_E)
_ZN40_INTERNAL_5ac8b854_4_k_cu_ae87c031_120304cute1_E:
	.zero		1
	.type		_ZN40_INTERNAL_5ac8b854_4_k_cu_ae87c031_120304cuda3std3__45__cpo6cbeginE,@object
	.size		_ZN40_INTERNAL_5ac8b854_4_k_cu_ae87c031_120304cuda3std3__45__cpo6cbeginE,(_ZN40_INTERNAL_5ac8b854_4_k_cu_ae87c031_120304cuda3std3__48in_placeE - _ZN40_INTERNAL_5ac8b854_4_k_cu_ae87c031_120304cuda3std3__45__cpo6cbeginE)
_ZN40_INTERNAL_5ac8b854_4_k_cu_ae87c031_120304cuda3std3__45__cpo6cbeginE:
	.zero		1
	.type		_ZN40_INTERNAL_5ac8b854_4_k_cu_ae87c031_120304cuda3std3__48in_placeE,@object
	.size		_ZN40_INTERNAL_5ac8b854_4_k_cu_ae87c031_120304cuda3std3__48in_placeE,(_ZN40_INTERNAL_5ac8b854_4_k_cu_ae87c031_120304cuda3std6ranges3__45__cpo9iter_moveE - _ZN40_INTERNAL_5ac8b854_4_k_cu_ae87c031_120304cuda3std3__48in_placeE)
_ZN40_INTERNAL_5ac8b854_4_k_cu_ae87c031_120304cuda3std3__48in_placeE:
	.zero		1
	.type		_ZN40_INTERNAL_5ac8b854_4_k_cu_ae87c031_120304cuda3std6ranges3__45__cpo9iter_moveE,@object
	.size		_ZN40_INTERNAL_5ac8b854_4_k_cu_ae87c031_120304cuda3std6ranges3__45__cpo9iter_moveE,(_ZN40_INTERNAL_5ac8b854_4_k_cu_ae87c031_120304cuda3std3__45__cpo5beginE - _ZN40_INTERNAL_5ac8b854_4_k_cu_ae87c031_120304cuda3std6ranges3__45__cpo9iter_moveE)
_ZN40_INTERNAL_5ac8b854_4_k_cu_ae87c031_120304cuda3std6ranges3__45__cpo9iter_moveE:
	.zero		1
	.type		_ZN40_INTERNAL_5ac8b854_4_k_cu_ae87c031_120304cuda3std3__45__cpo5beginE,@object
	.size		_ZN40_INTERNAL_5ac8b854_4_k_cu_ae87c031_120304cuda3std3__45__cpo5beginE,(_ZN40_INTERNAL_5ac8b854_4_k_cu_ae87c031_120304cuda3std3__442_GLOBAL__N__5ac8b854_4_k_cu_ae87c031_120306ignoreE - _ZN40_INTERNAL_5ac8b854_4_k_cu_ae87c031_120304cuda3std3__45__cpo5beginE)
_ZN40_INTERNAL_5ac8b854_4_k_cu_ae87c031_120304cuda3std3__45__cpo5beginE:
	.zero		1
	.type		_ZN40_INTERNAL_5ac8b854_4_k_cu_ae87c031_120304cuda3std3__442_GLOBAL__N__5ac8b854_4_k_cu_ae87c031_120306ignoreE,@object
	.size		_ZN40_INTERNAL_5ac8b854_4_k_cu_ae87c031_120304cuda3std3__442_GLOBAL__N__5ac8b854_4_k_cu_ae87c031_120306ignoreE,(_ZN40_INTERNAL_5ac8b854_4_k_cu_ae87c031_120304cute7productE - _ZN40_INTERNAL_5ac8b854_4_k_cu_ae87c031_120304cuda3std3__442_GLOBAL__N__5ac8b854_4_k_cu_ae87c031_120306ignoreE)
_ZN40_INTERNAL_5ac8b854_4_k_cu_ae87c031_120304cuda3std3__442_GLOBAL__N__5ac8b854_4_k_cu_ae87c031_120306ignoreE:
	.zero		1
	.type		_ZN40_INTERNAL_5ac8b854_4_k_cu_ae87c031_120304cute7productE,@object
	.size		_ZN40_INTERNAL_5ac8b854_4_k_cu_ae87c031_120304cute7productE,(_ZN40_INTERNAL_5ac8b854_4_k_cu_ae87c031_120304cuda3std3__45__cpo3endE - _ZN40_INTERNAL_5ac8b854_4_k_cu_ae87c031_120304cute7productE)
_ZN40_INTERNAL_5ac8b854_4_k_cu_ae87c031_120304cute7productE:
	.zero		1
	.type		_ZN40_INTERNAL_5ac8b854_4_k_cu_ae87c031_120304cuda3std3__45__cpo3endE,@object
	.size		_ZN40_INTERNAL_5ac8b854_4_k_cu_ae87c031_120304cuda3std3__45__cpo3endE,(_ZN40_INTERNAL_5ac8b854_4_k_cu_ae87c031_120304cuda3std3__419piecewise_constructE - _ZN40_INTERNAL_5ac8b854_4_k_cu_ae87c031_120304cuda3std3__45__cpo3endE)
_ZN40_INTERNAL_5ac8b854_4_k_cu_ae87c031_120304cuda3std3__45__cpo3endE:
	.zero		1
	.type		_ZN40_INTERNAL_5ac8b854_4_k_cu_ae87c031_120304cuda3std3__419piecewise_constructE,@object
	.size		_ZN40_INTERNAL_5ac8b854_4_k_cu_ae87c031_120304cuda3std3__419piecewise_constructE,(_ZN40_INTERNAL_5ac8b854_4_k_cu_ae87c031_120304cuda3std3__45__cpo4cendE - _ZN40_INTERNAL_5ac8b854_4_k_cu_ae87c031_120304cuda3std3__419piecewise_constructE)
_ZN40_INTERNAL_5ac8b854_4_k_cu_ae87c031_120304cuda3std3__419piecewise_constructE:
	.zero		1
	.type		_ZN40_INTERNAL_5ac8b854_4_k_cu_ae87c031_120304cuda3std3__45__cpo4cendE,@object
	.size		_ZN40_INTERNAL_5ac8b854_4_k_cu_ae87c031_120304cuda3std3__45__cpo4cendE,(_ZN40_INTERNAL_5ac8b854_4_k_cu_ae87c031_120304cuda3std6ranges3__45__cpo4swapE - _ZN40_INTERNAL_5ac8b854_4_k_cu_ae87c031_120304cuda3std3__45__cpo4cendE)
_ZN40_INTERNAL_5ac8b854_4_k_cu_ae87c031_120304cuda3std3__45__cpo4cendE:
	.zero		1
	.type		_ZN40_INTERNAL_5ac8b854_4_k_cu_ae87c031_120304cuda3std6ranges3__45__cpo4swapE,@object
	.size		_ZN40_INTERNAL_5ac8b854_4_k_cu_ae87c031_120304cuda3std6ranges3__45__cpo4swapE,(.L_8 - _ZN40_INTERNAL_5ac8b854_4_k_cu_ae87c031_120304cuda3std6ranges3__45__cpo4swapE)
_ZN40_INTERNAL_5ac8b854_4_k_cu_ae87c031_120304cuda3std6ranges3__45__cpo4swapE:
	.zero		1
.L_8:


//--------------------- .nv.constant0._ZN7cutlass13device_kernelINS_4gemm6kernel13GemmUniversalIN4cute5tupleIJiiiiEEENS1_10collective13CollectiveMmaINS1_34MainloopSm90TmaGmmaWarpSpecializedILi8ENS5_IJNS4_1CILi1EEESB_SB_EEENS1_35KernelTmaWarpSpecializedCooperativeEEENS5_IJNSA_ILi128EEENSA_ILi80EEENSA_ILi64EEEEEENS_10bfloat16_tENS5_IJlSB_lEEESJ_SK_NS4_8TiledMMAINS4_8MMA_AtomIJNS4_4SM904GMMA27MMA_64x16x16_F32BF16BF16_SSILNSO_5MajorE0ELSQ_0ELNSO_7ScaleInE1ELSR_1EEEEEENS4_6LayoutINS5_IJNSA_ILi2EEESB_SB_EEENS5_IJSB_NSA_ILi0EEESX_EEEEENS5_IJNS4_10UnderscoreES10_S10_EEEEENS4_13SM90_TMA_LOADENS4_14ComposedLayoutINS4_7SwizzleILi3ELi4ELi3EEENS4_18smem_ptr_flag_bitsILi16EEENSU_INS5_IJNSA_ILi8EEESH_EEENS5_IJSH_SB_EEEEEEEvNS4_8identityES13_S1D_vS1E_EENS_8epilogue10collective6detail29Sm90TmaWarpSpecializedAdapterINS1H_15DefaultEpilogueISJ_SK_SK_NS1G_6thread17LinearCombinationISJ_Li1EffLNS1L_9ScaleType4KindE0ELNS_15FloatRoundStyleE2ESJ_EENS1_15EpilogueDefaultEEEEEvvEEEEvNT_6ParamsE --------------------------
	.section	.nv.constant0._ZN7cutlass13device_kernelINS_4gemm6kernel13GemmUniversalIN4cute5tupleIJiiiiEEENS1_10collective13CollectiveMmaINS1_34MainloopSm90TmaGmmaWarpSpecializedILi8ENS5_IJNS4_1CILi1EEESB_SB_EEENS1_35KernelTmaWarpSpecializedCooperativeEEENS5_IJNSA_ILi128EEENSA_ILi80EEENSA_ILi64EEEEEENS_10bfloat16_tENS5_IJlSB_lEEESJ_SK_NS4_8TiledMMAINS4_8MMA_AtomIJNS4_4SM904GMMA27MMA_64x16x16_F32BF16BF16_SSILNSO_5MajorE0ELSQ_0ELNSO_7ScaleInE1ELSR_1EEEEEENS4_6LayoutINS5_IJNSA_ILi2EEESB_SB_EEENS5_IJSB_NSA_ILi0EEESX_EEEEENS5_IJNS4_10UnderscoreES10_S10_EEEEENS4_13SM90_TMA_LOADENS4_14ComposedLayoutINS4_7SwizzleILi3ELi4ELi3EEENS4_18smem_ptr_flag_bitsILi16EEENSU_INS5_IJNSA_ILi8EEESH_EEENS5_IJSH_SB_EEEEEEEvNS4_8identityES13_S1D_vS1E_EENS_8epilogue10collective6detail29Sm90TmaWarpSpecializedAdapterINS1H_15DefaultEpilogueISJ_SK_SK_NS1G_6thread17LinearCombinationISJ_Li1EffLNS1L_9ScaleType4KindE0ELNS_15FloatRoundStyleE2ESJ_EENS1_15EpilogueDefaultEEEEEvvEEEEvNT_6ParamsE,"a",@progbits
	.sectionflags	@""
	.align	4
.nv.constant0._ZN7cutlass13device_kernelINS_4gemm6kernel13GemmUniversalIN4cute5tupleIJiiiiEEENS1_10collective13CollectiveMmaINS1_34MainloopSm90TmaGmmaWarpSpecializedILi8ENS5_IJNS4_1CILi1EEESB_SB_EEENS1_35KernelTmaWarpSpecializedCooperativeEEENS5_IJNSA_ILi128EEENSA_ILi80EEENSA_ILi64EEEEEENS_10bfloat16_tENS5_IJlSB_lEEESJ_SK_NS4_8TiledMMAINS4_8MMA_AtomIJNS4_4SM904GMMA27MMA_64x16x16_F32BF16BF16_SSILNSO_5MajorE0ELSQ_0ELNSO_7ScaleInE1ELSR_1EEEEEENS4_6LayoutINS5_IJNSA_ILi2EEESB_SB_EEENS5_IJSB_NSA_ILi0EEESX_EEEEENS5_IJNS4_10UnderscoreES10_S10_EEEEENS4_13SM90_TMA_LOADENS4_14ComposedLayoutINS4_7SwizzleILi3ELi4ELi3EEENS4_18smem_ptr_flag_bitsILi16EEENSU_INS5_IJNSA_ILi8EEESH_EEENS5_IJSH_SB_EEEEEEEvNS4_8identityES13_S1D_vS1E_EENS_8epilogue10collective6detail29Sm90TmaWarpSpecializedAdapterINS1H_15DefaultEpilogueISJ_SK_SK_NS1G_6thread17LinearCombinationISJ_Li1EffLNS1L_9ScaleType4KindE0ELNS_15FloatRoundStyleE2ESJ_EENS1_15EpilogueDefaultEEEEEvvEEEEvNT_6ParamsE:
	.zero		1664


//--------------------- SYMBOLS --------------------------

	.type		.nv.reservedSmem.offset0,@object
	.size		.nv.reservedSmem.offset0,0x4
	.type		__assertfail,@function
